//
// Generated by NVIDIA NVVM Compiler
//
// Compiler Build ID: CL-36424714
// Cuda compilation tools, release 13.0, V13.0.88
// Based on NVVM 20.0.0
//

.version 9.0
.target sm_100
.address_size 64

	// .globl	_Z5curviPfS_S_S_S_S_S_S_S_S_S_S_ffi

.visible .entry _Z5curviPfS_S_S_S_S_S_S_S_S_S_S_ffi(
	.param .u64 .ptr .align 1 _Z5curviPfS_S_S_S_S_S_S_S_S_S_S_ffi_param_0,
	.param .u64 .ptr .align 1 _Z5curviPfS_S_S_S_S_S_S_S_S_S_S_ffi_param_1,
	.param .u64 .ptr .align 1 _Z5curviPfS_S_S_S_S_S_S_S_S_S_S_ffi_param_2,
	.param .u64 .ptr .align 1 _Z5curviPfS_S_S_S_S_S_S_S_S_S_S_ffi_param_3,
	.param .u64 .ptr .align 1 _Z5curviPfS_S_S_S_S_S_S_S_S_S_S_ffi_param_4,
	.param .u64 .ptr .align 1 _Z5curviPfS_S_S_S_S_S_S_S_S_S_S_ffi_param_5,
	.param .u64 .ptr .align 1 _Z5curviPfS_S_S_S_S_S_S_S_S_S_S_ffi_param_6,
	.param .u64 .ptr .align 1 _Z5curviPfS_S_S_S_S_S_S_S_S_S_S_ffi_param_7,
	.param .u64 .ptr .align 1 _Z5curviPfS_S_S_S_S_S_S_S_S_S_S_ffi_param_8,
	.param .u64 .ptr .align 1 _Z5curviPfS_S_S_S_S_S_S_S_S_S_S_ffi_param_9,
	.param .u64 .ptr .align 1 _Z5curviPfS_S_S_S_S_S_S_S_S_S_S_ffi_param_10,
	.param .u64 .ptr .align 1 _Z5curviPfS_S_S_S_S_S_S_S_S_S_S_ffi_param_11,
	.param .f32 _Z5curviPfS_S_S_S_S_S_S_S_S_S_S_ffi_param_12,
	.param .f32 _Z5curviPfS_S_S_S_S_S_S_S_S_S_S_ffi_param_13,
	.param .u32 _Z5curviPfS_S_S_S_S_S_S_S_S_S_S_ffi_param_14
)
{
	.reg .pred 	%p<7>;
	.reg .b32 	%r<25>;
	.reg .b32 	%f<659>;
	.reg .b64 	%rd<79>;

	ld.param.u64 	%rd17, [_Z5curviPfS_S_S_S_S_S_S_S_S_S_S_ffi_param_1];
	ld.param.u64 	%rd18, [_Z5curviPfS_S_S_S_S_S_S_S_S_S_S_ffi_param_2];
	ld.param.u64 	%rd19, [_Z5curviPfS_S_S_S_S_S_S_S_S_S_S_ffi_param_3];
	ld.param.u64 	%rd20, [_Z5curviPfS_S_S_S_S_S_S_S_S_S_S_ffi_param_4];
	ld.param.u64 	%rd21, [_Z5curviPfS_S_S_S_S_S_S_S_S_S_S_ffi_param_5];
	ld.param.u64 	%rd22, [_Z5curviPfS_S_S_S_S_S_S_S_S_S_S_ffi_param_6];
	ld.param.u64 	%rd23, [_Z5curviPfS_S_S_S_S_S_S_S_S_S_S_ffi_param_7];
	ld.param.u64 	%rd24, [_Z5curviPfS_S_S_S_S_S_S_S_S_S_S_ffi_param_8];
	ld.param.u64 	%rd25, [_Z5curviPfS_S_S_S_S_S_S_S_S_S_S_ffi_param_9];
	ld.param.u64 	%rd26, [_Z5curviPfS_S_S_S_S_S_S_S_S_S_S_ffi_param_10];
	ld.param.u64 	%rd27, [_Z5curviPfS_S_S_S_S_S_S_S_S_S_S_ffi_param_11];
	ld.param.u32 	%r9, [_Z5curviPfS_S_S_S_S_S_S_S_S_S_S_ffi_param_14];
	mov.u32 	%r10, %ntid.x;
	mov.u32 	%r11, %ctaid.x;
	mov.u32 	%r12, %tid.x;
	mad.lo.s32 	%r1, %r11, %r10, %r12;
	mov.u32 	%r13, %ntid.y;
	mov.u32 	%r14, %ctaid.y;
	mov.u32 	%r15, %tid.y;
	mad.lo.s32 	%r2, %r14, %r13, %r15;
	min.u32 	%r16, %r2, %r1;
	setp.lt.u32 	%p1, %r16, 2;
	add.s32 	%r17, %r9, -3;
	max.s32 	%r18, %r2, %r1;
	setp.gt.s32 	%p2, %r18, %r17;
	or.pred  	%p3, %p2, %p1;
	setp.lt.s32 	%p4, %r9, 5;
	or.pred  	%p5, %p3, %p4;
	@%p5 bra 	$L__BB0_3;
	ld.param.u32 	%r21, [_Z5curviPfS_S_S_S_S_S_S_S_S_S_S_ffi_param_14];
	cvta.to.global.u64 	%rd28, %rd24;
	cvta.to.global.u64 	%rd29, %rd23;
	cvta.to.global.u64 	%rd30, %rd18;
	cvta.to.global.u64 	%rd31, %rd22;
	cvta.to.global.u64 	%rd32, %rd20;
	cvta.to.global.u64 	%rd33, %rd17;
	cvta.to.global.u64 	%rd34, %rd21;
	cvta.to.global.u64 	%rd35, %rd27;
	cvta.to.global.u64 	%rd36, %rd25;
	cvta.to.global.u64 	%rd37, %rd19;
	mul.wide.u32 	%rd77, %r2, 1216;
	add.s64 	%rd38, %rd34, %rd77;
	mul.wide.u32 	%rd39, %r1, 4;
	add.s64 	%rd40, %rd38, %rd39;
	add.s64 	%rd41, %rd31, %rd77;
	add.s64 	%rd42, %rd41, %rd39;
	add.s64 	%rd43, %rd33, %rd77;
	mul.wide.u32 	%rd44, %r2, 4;
	add.s64 	%rd45, %rd35, %rd44;
	ld.global.nc.f32 	%f1, [%rd45];
	add.s64 	%rd46, %rd36, %rd77;
	add.s64 	%rd47, %rd37, %rd77;
	add.s64 	%rd48, %rd32, %rd77;
	add.s64 	%rd49, %rd48, %rd39;
	add.s64 	%rd50, %rd29, %rd77;
	add.s64 	%rd51, %rd50, %rd39;
	add.s64 	%rd52, %rd28, %rd77;
	add.s64 	%rd53, %rd52, %rd39;
	add.s64 	%rd54, %rd46, %rd39;
	ld.global.nc.f32 	%f2, [%rd45+4];
	ld.global.nc.f32 	%f3, [%rd45+-4];
	ld.global.nc.f32 	%f4, [%rd45+8];
	ld.global.nc.f32 	%f5, [%rd45+-8];
	add.s64 	%rd55, %rd30, %rd77;
	add.s64 	%rd56, %rd55, %rd39;
	ld.global.nc.f32 	%f658, [%rd56+2432];
	ld.global.nc.f32 	%f657, [%rd56+1111424];
	ld.global.nc.f32 	%f656, [%rd56+-2432];
	ld.global.nc.f32 	%f655, [%rd56+1106560];
	ld.global.nc.f32 	%f654, [%rd56+1216];
	ld.global.nc.f32 	%f653, [%rd56+1110208];
	ld.global.nc.f32 	%f652, [%rd56+-1216];
	ld.global.nc.f32 	%f651, [%rd56+1107776];
	ld.global.nc.f32 	%f650, [%rd40];
	ld.global.nc.f32 	%f649, [%rd42];
	ld.global.nc.f32 	%f648, [%rd40+1108992];
	ld.global.nc.f32 	%f647, [%rd42+1108992];
	add.s64 	%rd57, %rd43, %rd39;
	ld.global.nc.f32 	%f646, [%rd57+8];
	ld.global.nc.f32 	%f645, [%rd57+1109000];
	ld.global.nc.f32 	%f644, [%rd56+8];
	ld.global.nc.f32 	%f643, [%rd56+1109000];
	add.s64 	%rd58, %rd47, %rd39;
	ld.global.nc.f32 	%f642, [%rd58+8];
	ld.global.nc.f32 	%f641, [%rd58+1109000];
	ld.global.nc.f32 	%f640, [%rd57+-8];
	ld.global.nc.f32 	%f639, [%rd57+1108984];
	ld.global.nc.f32 	%f638, [%rd56+-8];
	ld.global.nc.f32 	%f637, [%rd56+1108984];
	ld.global.nc.f32 	%f636, [%rd58+-8];
	ld.global.nc.f32 	%f635, [%rd58+1108984];
	ld.global.nc.f32 	%f634, [%rd57+4];
	ld.global.nc.f32 	%f633, [%rd57+1108996];
	ld.global.nc.f32 	%f632, [%rd56+4];
	ld.global.nc.f32 	%f631, [%rd56+1108996];
	ld.global.nc.f32 	%f630, [%rd58+4];
	ld.global.nc.f32 	%f629, [%rd58+1108996];
	ld.global.nc.f32 	%f628, [%rd57+-4];
	ld.global.nc.f32 	%f627, [%rd57+1108988];
	ld.global.nc.f32 	%f626, [%rd56+-4];
	ld.global.nc.f32 	%f625, [%rd56+1108988];
	ld.global.nc.f32 	%f624, [%rd58+-4];
	ld.global.nc.f32 	%f623, [%rd58+1108988];
	ld.global.nc.f32 	%f622, [%rd49];
	ld.global.nc.f32 	%f621, [%rd51];
	ld.global.nc.f32 	%f620, [%rd53];
	ld.global.nc.f32 	%f619, [%rd54];
	ld.global.nc.f32 	%f618, [%rd49+1108992];
	ld.global.nc.f32 	%f617, [%rd51+1108992];
	ld.global.nc.f32 	%f616, [%rd53+1108992];
	ld.global.nc.f32 	%f615, [%rd54+1108992];
	neg.s32 	%r24, %r21;
	shl.b32 	%r19, %r21, 1;
	add.s32 	%r20, %r2, %r19;
	mad.lo.s32 	%r23, %r21, %r20, %r1;
	cvta.to.global.u64 	%rd59, %rd26;
	add.s64 	%rd78, %rd59, 16;
	add.s64 	%rd60, %rd39, 1478656;
	add.s64 	%rd2, %rd36, %rd60;
	add.s64 	%rd4, %rd28, %rd60;
	add.s64 	%rd5, %rd29, %rd60;
	add.s64 	%rd6, %rd32, %rd60;
	add.s64 	%rd61, %rd39, %rd37;
	add.s64 	%rd7, %rd61, 1478648;
	add.s64 	%rd62, %rd39, %rd33;
	add.s64 	%rd8, %rd62, 740536;
	add.s64 	%rd9, %rd31, %rd60;
	add.s64 	%rd10, %rd34, %rd60;
	add.s64 	%rd63, %rd39, %rd30;
	add.s64 	%rd11, %rd63, 740548;
$L__BB0_2:
	ld.param.u32 	%r22, [_Z5curviPfS_S_S_S_S_S_S_S_S_S_S_ffi_param_14];
	ld.param.f32 	%f614, [_Z5curviPfS_S_S_S_S_S_S_S_S_S_S_ffi_param_13];
	ld.param.f32 	%f613, [_Z5curviPfS_S_S_S_S_S_S_S_S_S_S_ffi_param_12];
	ld.param.u64 	%rd76, [_Z5curviPfS_S_S_S_S_S_S_S_S_S_S_ffi_param_0];
	add.s64 	%rd64, %rd6, %rd77;
	ld.global.nc.f32 	%f140, [%rd64+-736896];
	add.s64 	%rd65, %rd9, %rd77;
	ld.global.nc.f32 	%f141, [%rd65+-736896];
	mul.f32 	%f142, %f140, %f141;
	mul.f32 	%f143, %f141, %f142;
	add.s64 	%rd66, %rd11, %rd77;
	ld.global.nc.f32 	%f94, [%rd66+740540];
	sub.f32 	%f144, %f94, %f658;
	ld.global.nc.f32 	%f95, [%rd66+-368452];
	sub.f32 	%f145, %f657, %f95;
	mul.f32 	%f146, %f613, %f145;
	fma.rn.f32 	%f147, %f614, %f144, %f146;
	ld.global.nc.f32 	%f148, [%rd64+-741760];
	ld.global.nc.f32 	%f149, [%rd65+-741760];
	mul.f32 	%f150, %f148, %f149;
	mul.f32 	%f151, %f149, %f150;
	ld.global.nc.f32 	%f96, [%rd66+735676];
	sub.f32 	%f152, %f96, %f656;
	ld.global.nc.f32 	%f97, [%rd66+-373316];
	sub.f32 	%f153, %f655, %f97;
	mul.f32 	%f154, %f613, %f153;
	fma.rn.f32 	%f155, %f614, %f152, %f154;
	mul.f32 	%f156, %f151, %f155;
	fma.rn.f32 	%f157, %f143, %f147, %f156;
	ld.global.nc.f32 	%f158, [%rd64+-738112];
	ld.global.nc.f32 	%f159, [%rd65+-738112];
	mul.f32 	%f160, %f158, %f159;
	mul.f32 	%f161, %f159, %f160;
	ld.global.nc.f32 	%f98, [%rd66+739324];
	sub.f32 	%f162, %f98, %f654;
	ld.global.nc.f32 	%f99, [%rd66+-369668];
	sub.f32 	%f163, %f653, %f99;
	mul.f32 	%f164, %f613, %f163;
	fma.rn.f32 	%f165, %f614, %f162, %f164;
	ld.global.nc.f32 	%f166, [%rd64+-740544];
	ld.global.nc.f32 	%f167, [%rd65+-740544];
	mul.f32 	%f168, %f166, %f167;
	mul.f32 	%f169, %f167, %f168;
	ld.global.nc.f32 	%f100, [%rd66+736892];
	sub.f32 	%f170, %f100, %f652;
	ld.global.nc.f32 	%f101, [%rd66+-372100];
	sub.f32 	%f171, %f651, %f101;
	mul.f32 	%f172, %f613, %f171;
	fma.rn.f32 	%f173, %f614, %f170, %f172;
	mul.f32 	%f174, %f169, %f173;
	fma.rn.f32 	%f175, %f161, %f165, %f174;
	mul.f32 	%f176, %f613, %f175;
	fma.rn.f32 	%f177, %f614, %f157, %f176;
	add.s64 	%rd67, %rd10, %rd77;
	ld.global.nc.f32 	%f102, [%rd67];
	ld.global.nc.f32 	%f103, [%rd65];
	mul.f32 	%f178, %f102, %f103;
	mul.f32 	%f179, %f103, %f178;
	sub.f32 	%f180, %f94, %f96;
	sub.f32 	%f181, %f98, %f100;
	mul.f32 	%f182, %f613, %f181;
	fma.rn.f32 	%f183, %f614, %f180, %f182;
	mul.f32 	%f184, %f650, %f649;
	mul.f32 	%f185, %f649, %f184;
	sub.f32 	%f186, %f658, %f656;
	sub.f32 	%f187, %f654, %f652;
	mul.f32 	%f188, %f613, %f187;
	fma.rn.f32 	%f189, %f614, %f186, %f188;
	mul.f32 	%f190, %f185, %f189;
	fma.rn.f32 	%f191, %f179, %f183, %f190;
	fma.rn.f32 	%f192, %f614, %f191, %f177;
	mul.f32 	%f193, %f648, %f647;
	mul.f32 	%f194, %f647, %f193;
	sub.f32 	%f195, %f657, %f655;
	sub.f32 	%f196, %f653, %f651;
	mul.f32 	%f197, %f613, %f196;
	fma.rn.f32 	%f198, %f614, %f195, %f197;
	ld.global.nc.f32 	%f104, [%rd67+-1108992];
	ld.global.nc.f32 	%f105, [%rd65+-1108992];
	mul.f32 	%f199, %f104, %f105;
	mul.f32 	%f200, %f105, %f199;
	sub.f32 	%f201, %f95, %f97;
	sub.f32 	%f202, %f99, %f101;
	mul.f32 	%f203, %f613, %f202;
	fma.rn.f32 	%f204, %f614, %f201, %f203;
	mul.f32 	%f205, %f200, %f204;
	fma.rn.f32 	%f206, %f194, %f198, %f205;
	fma.rn.f32 	%f207, %f613, %f206, %f192;
	cvta.to.global.u64 	%rd68, %rd76;
	mul.wide.s32 	%rd69, %r23, 4;
	add.s64 	%rd70, %rd68, %rd69;
	ld.global.f32 	%f208, [%rd70];
	add.f32 	%f209, %f208, %f207;
	ld.global.nc.f32 	%f210, [%rd64+-739320];
	ld.global.nc.f32 	%f211, [%rd67+-739320];
	fma.rn.f32 	%f212, %f210, 0f40000000, %f211;
	add.s64 	%rd71, %rd5, %rd77;
	ld.global.nc.f32 	%f213, [%rd71+-739320];
	mul.f32 	%f214, %f212, %f213;
	ld.global.nc.f32 	%f215, [%rd65+-739320];
	mul.f32 	%f216, %f214, %f215;
	add.s64 	%rd72, %rd8, %rd77;
	ld.global.nc.f32 	%f106, [%rd72+738128];
	sub.f32 	%f217, %f106, %f646;
	ld.global.nc.f32 	%f107, [%rd72+-370864];
	sub.f32 	%f218, %f645, %f107;
	mul.f32 	%f219, %f613, %f218;
	fma.rn.f32 	%f220, %f614, %f217, %f219;
	mul.f32 	%f221, %f216, %f220;
	ld.global.nc.f32 	%f222, [%rd78+-8];
	mul.f32 	%f223, %f222, %f221;
	add.s64 	%rd73, %rd4, %rd77;
	ld.global.nc.f32 	%f224, [%rd73+-739320];
	mul.f32 	%f225, %f210, %f224;
	mul.f32 	%f226, %f225, %f215;
	ld.global.nc.f32 	%f108, [%rd66+738116];
	sub.f32 	%f227, %f108, %f644;
	ld.global.nc.f32 	%f109, [%rd66+-370876];
	sub.f32 	%f228, %f643, %f109;
	mul.f32 	%f229, %f613, %f228;
	fma.rn.f32 	%f230, %f614, %f227, %f229;
	mul.f32 	%f231, %f226, %f230;
	fma.rn.f32 	%f232, %f1, %f223, %f231;
	add.s64 	%rd74, %rd2, %rd77;
	ld.global.nc.f32 	%f233, [%rd74+-739320];
	mul.f32 	%f234, %f210, %f233;
	mul.f32 	%f235, %f234, %f215;
	add.s64 	%rd75, %rd7, %rd77;
	ld.global.nc.f32 	%f110, [%rd75+16];
	sub.f32 	%f236, %f110, %f642;
	ld.global.nc.f32 	%f111, [%rd75+-1108976];
	sub.f32 	%f237, %f641, %f111;
	mul.f32 	%f238, %f613, %f237;
	fma.rn.f32 	%f239, %f614, %f236, %f238;
	mul.f32 	%f240, %f235, %f239;
	fma.rn.f32 	%f241, %f1, %f240, %f232;
	ld.global.nc.f32 	%f242, [%rd64+-739336];
	ld.global.nc.f32 	%f243, [%rd67+-739336];
	fma.rn.f32 	%f244, %f242, 0f40000000, %f243;
	ld.global.nc.f32 	%f245, [%rd71+-739336];
	mul.f32 	%f246, %f244, %f245;
	ld.global.nc.f32 	%f247, [%rd65+-739336];
	mul.f32 	%f248, %f246, %f247;
	ld.global.nc.f32 	%f112, [%rd72+738112];
	sub.f32 	%f249, %f112, %f640;
	ld.global.nc.f32 	%f113, [%rd72+-370880];
	sub.f32 	%f250, %f639, %f113;
	mul.f32 	%f251, %f613, %f250;
	fma.rn.f32 	%f252, %f614, %f249, %f251;
	mul.f32 	%f253, %f248, %f252;
	mul.f32 	%f254, %f222, %f253;
	ld.global.nc.f32 	%f255, [%rd73+-739336];
	mul.f32 	%f256, %f242, %f255;
	mul.f32 	%f257, %f256, %f247;
	ld.global.nc.f32 	%f114, [%rd66+738100];
	sub.f32 	%f258, %f114, %f638;
	ld.global.nc.f32 	%f115, [%rd66+-370892];
	sub.f32 	%f259, %f637, %f115;
	mul.f32 	%f260, %f613, %f259;
	fma.rn.f32 	%f261, %f614, %f258, %f260;
	mul.f32 	%f262, %f257, %f261;
	fma.rn.f32 	%f263, %f1, %f254, %f262;
	ld.global.nc.f32 	%f264, [%rd74+-739336];
	mul.f32 	%f265, %f242, %f264;
	mul.f32 	%f266, %f265, %f247;
	ld.global.nc.f32 	%f116, [%rd75];
	sub.f32 	%f267, %f116, %f636;
	ld.global.nc.f32 	%f117, [%rd75+-1108992];
	sub.f32 	%f268, %f635, %f117;
	mul.f32 	%f269, %f613, %f268;
	fma.rn.f32 	%f270, %f614, %f267, %f269;
	mul.f32 	%f271, %f266, %f270;
	fma.rn.f32 	%f272, %f1, %f271, %f263;
	add.f32 	%f273, %f241, %f272;
	ld.global.nc.f32 	%f274, [%rd64+-739324];
	ld.global.nc.f32 	%f275, [%rd67+-739324];
	fma.rn.f32 	%f276, %f274, 0f40000000, %f275;
	ld.global.nc.f32 	%f277, [%rd71+-739324];
	mul.f32 	%f278, %f276, %f277;
	ld.global.nc.f32 	%f279, [%rd65+-739324];
	mul.f32 	%f280, %f278, %f279;
	ld.global.nc.f32 	%f118, [%rd72+738124];
	sub.f32 	%f281, %f118, %f634;
	ld.global.nc.f32 	%f119, [%rd72+-370868];
	sub.f32 	%f282, %f633, %f119;
	mul.f32 	%f283, %f613, %f282;
	fma.rn.f32 	%f284, %f614, %f281, %f283;
	mul.f32 	%f285, %f280, %f284;
	ld.global.nc.f32 	%f286, [%rd78];
	mul.f32 	%f287, %f286, %f285;
	ld.global.nc.f32 	%f288, [%rd73+-739324];
	mul.f32 	%f289, %f274, %f288;
	mul.f32 	%f290, %f289, %f279;
	ld.global.nc.f32 	%f120, [%rd66+738112];
	sub.f32 	%f291, %f120, %f632;
	ld.global.nc.f32 	%f121, [%rd66+-370880];
	sub.f32 	%f292, %f631, %f121;
	mul.f32 	%f293, %f613, %f292;
	fma.rn.f32 	%f294, %f614, %f291, %f293;
	mul.f32 	%f295, %f290, %f294;
	fma.rn.f32 	%f296, %f1, %f287, %f295;
	ld.global.nc.f32 	%f297, [%rd74+-739324];
	mul.f32 	%f298, %f274, %f297;
	mul.f32 	%f299, %f298, %f279;
	ld.global.nc.f32 	%f122, [%rd75+12];
	sub.f32 	%f300, %f122, %f630;
	ld.global.nc.f32 	%f123, [%rd75+-1108980];
	sub.f32 	%f301, %f629, %f123;
	mul.f32 	%f302, %f613, %f301;
	fma.rn.f32 	%f303, %f614, %f300, %f302;
	mul.f32 	%f304, %f299, %f303;
	fma.rn.f32 	%f305, %f1, %f304, %f296;
	ld.global.nc.f32 	%f306, [%rd64+-739332];
	ld.global.nc.f32 	%f307, [%rd67+-739332];
	fma.rn.f32 	%f308, %f306, 0f40000000, %f307;
	ld.global.nc.f32 	%f309, [%rd71+-739332];
	mul.f32 	%f310, %f308, %f309;
	ld.global.nc.f32 	%f311, [%rd65+-739332];
	mul.f32 	%f312, %f310, %f311;
	ld.global.nc.f32 	%f124, [%rd72+738116];
	sub.f32 	%f313, %f124, %f628;
	ld.global.nc.f32 	%f125, [%rd72+-370876];
	sub.f32 	%f314, %f627, %f125;
	mul.f32 	%f315, %f613, %f314;
	fma.rn.f32 	%f316, %f614, %f313, %f315;
	mul.f32 	%f317, %f312, %f316;
	ld.global.nc.f32 	%f318, [%rd78+-16];
	mul.f32 	%f319, %f318, %f317;
	ld.global.nc.f32 	%f320, [%rd73+-739332];
	mul.f32 	%f321, %f306, %f320;
	mul.f32 	%f322, %f321, %f311;
	ld.global.nc.f32 	%f126, [%rd66+738104];
	sub.f32 	%f323, %f126, %f626;
	ld.global.nc.f32 	%f127, [%rd66+-370888];
	sub.f32 	%f324, %f625, %f127;
	mul.f32 	%f325, %f613, %f324;
	fma.rn.f32 	%f326, %f614, %f323, %f325;
	mul.f32 	%f327, %f322, %f326;
	fma.rn.f32 	%f328, %f1, %f319, %f327;
	ld.global.nc.f32 	%f329, [%rd74+-739332];
	mul.f32 	%f330, %f306, %f329;
	mul.f32 	%f331, %f330, %f311;
	ld.global.nc.f32 	%f128, [%rd75+4];
	sub.f32 	%f332, %f128, %f624;
	ld.global.nc.f32 	%f129, [%rd75+-1108988];
	sub.f32 	%f333, %f623, %f129;
	mul.f32 	%f334, %f613, %f333;
	fma.rn.f32 	%f335, %f614, %f332, %f334;
	mul.f32 	%f336, %f331, %f335;
	fma.rn.f32 	%f337, %f1, %f336, %f328;
	add.f32 	%f338, %f305, %f337;
	mul.f32 	%f339, %f613, %f338;
	fma.rn.f32 	%f340, %f614, %f273, %f339;
	add.f32 	%f341, %f209, %f340;
	ld.global.nc.f32 	%f130, [%rd64];
	fma.rn.f32 	%f342, %f130, 0f40000000, %f102;
	ld.global.nc.f32 	%f131, [%rd71];
	mul.f32 	%f343, %f342, %f131;
	mul.f32 	%f344, %f343, %f103;
	sub.f32 	%f345, %f106, %f112;
	sub.f32 	%f346, %f118, %f124;
	mul.f32 	%f347, %f613, %f346;
	fma.rn.f32 	%f348, %f614, %f345, %f347;
	mul.f32 	%f349, %f344, %f348;
	ld.global.nc.f32 	%f132, [%rd73];
	mul.f32 	%f350, %f102, %f132;
	mul.f32 	%f351, %f350, %f103;
	sub.f32 	%f352, %f108, %f114;
	sub.f32 	%f353, %f120, %f126;
	mul.f32 	%f354, %f613, %f353;
	fma.rn.f32 	%f355, %f614, %f352, %f354;
	mul.f32 	%f356, %f351, %f355;
	mul.f32 	%f357, %f1, %f356;
	fma.rn.f32 	%f358, %f222, %f349, %f357;
	ld.global.nc.f32 	%f133, [%rd74];
	mul.f32 	%f359, %f102, %f133;
	mul.f32 	%f360, %f359, %f103;
	sub.f32 	%f361, %f110, %f116;
	sub.f32 	%f362, %f122, %f128;
	mul.f32 	%f363, %f613, %f362;
	fma.rn.f32 	%f364, %f614, %f361, %f363;
	fma.rn.f32 	%f365, %f360, %f364, %f358;
	fma.rn.f32 	%f366, %f622, 0f40000000, %f650;
	mul.f32 	%f367, %f366, %f621;
	mul.f32 	%f368, %f367, %f649;
	sub.f32 	%f369, %f646, %f640;
	sub.f32 	%f370, %f634, %f628;
	mul.f32 	%f371, %f613, %f370;
	fma.rn.f32 	%f372, %f614, %f369, %f371;
	mul.f32 	%f373, %f368, %f372;
	mul.f32 	%f374, %f650, %f620;
	mul.f32 	%f375, %f374, %f649;
	sub.f32 	%f376, %f644, %f638;
	sub.f32 	%f377, %f632, %f626;
	mul.f32 	%f378, %f613, %f377;
	fma.rn.f32 	%f379, %f614, %f376, %f378;
	mul.f32 	%f380, %f375, %f379;
	mul.f32 	%f381, %f1, %f380;
	fma.rn.f32 	%f382, %f222, %f373, %f381;
	mul.f32 	%f383, %f650, %f619;
	mul.f32 	%f384, %f383, %f649;
	sub.f32 	%f385, %f642, %f636;
	sub.f32 	%f386, %f630, %f624;
	mul.f32 	%f387, %f613, %f386;
	fma.rn.f32 	%f388, %f614, %f385, %f387;
	fma.rn.f32 	%f389, %f384, %f388, %f382;
	add.f32 	%f390, %f365, %f389;
	fma.rn.f32 	%f391, %f618, 0f40000000, %f648;
	mul.f32 	%f392, %f391, %f617;
	mul.f32 	%f393, %f392, %f647;
	sub.f32 	%f394, %f645, %f639;
	sub.f32 	%f395, %f633, %f627;
	mul.f32 	%f396, %f613, %f395;
	fma.rn.f32 	%f397, %f614, %f394, %f396;
	mul.f32 	%f398, %f393, %f397;
	mul.f32 	%f399, %f648, %f616;
	mul.f32 	%f400, %f399, %f647;
	sub.f32 	%f401, %f643, %f637;
	sub.f32 	%f402, %f631, %f625;
	mul.f32 	%f403, %f613, %f402;
	fma.rn.f32 	%f404, %f614, %f401, %f403;
	mul.f32 	%f405, %f400, %f404;
	mul.f32 	%f406, %f1, %f405;
	fma.rn.f32 	%f407, %f222, %f398, %f406;
	mul.f32 	%f408, %f648, %f615;
	mul.f32 	%f409, %f408, %f647;
	sub.f32 	%f410, %f641, %f635;
	sub.f32 	%f411, %f629, %f623;
	mul.f32 	%f412, %f613, %f411;
	fma.rn.f32 	%f413, %f614, %f410, %f412;
	fma.rn.f32 	%f414, %f409, %f413, %f407;
	ld.global.nc.f32 	%f622, [%rd64+-1108992];
	fma.rn.f32 	%f415, %f622, 0f40000000, %f104;
	ld.global.nc.f32 	%f621, [%rd71+-1108992];
	mul.f32 	%f416, %f415, %f621;
	mul.f32 	%f417, %f416, %f105;
	sub.f32 	%f418, %f107, %f113;
	sub.f32 	%f419, %f119, %f125;
	mul.f32 	%f420, %f613, %f419;
	fma.rn.f32 	%f421, %f614, %f418, %f420;
	mul.f32 	%f422, %f417, %f421;
	ld.global.nc.f32 	%f620, [%rd73+-1108992];
	mul.f32 	%f423, %f104, %f620;
	mul.f32 	%f424, %f423, %f105;
	sub.f32 	%f425, %f109, %f115;
	sub.f32 	%f426, %f121, %f127;
	mul.f32 	%f427, %f613, %f426;
	fma.rn.f32 	%f428, %f614, %f425, %f427;
	mul.f32 	%f429, %f424, %f428;
	mul.f32 	%f430, %f1, %f429;
	fma.rn.f32 	%f431, %f222, %f422, %f430;
	ld.global.nc.f32 	%f619, [%rd74+-1108992];
	mul.f32 	%f432, %f104, %f619;
	mul.f32 	%f433, %f432, %f105;
	sub.f32 	%f434, %f111, %f117;
	sub.f32 	%f435, %f123, %f129;
	mul.f32 	%f436, %f613, %f435;
	fma.rn.f32 	%f437, %f614, %f434, %f436;
	fma.rn.f32 	%f438, %f433, %f437, %f431;
	add.f32 	%f439, %f414, %f438;
	mul.f32 	%f440, %f613, %f439;
	fma.rn.f32 	%f441, %f614, %f390, %f440;
	fma.rn.f32 	%f442, %f1, %f441, %f341;
	ld.global.nc.f32 	%f443, [%rd73+-736896];
	mul.f32 	%f444, %f140, %f443;
	mul.f32 	%f445, %f444, %f141;
	ld.global.nc.f32 	%f446, [%rd72+1232];
	ld.global.nc.f32 	%f447, [%rd72+1216];
	sub.f32 	%f448, %f446, %f447;
	ld.global.nc.f32 	%f449, [%rd72+1228];
	ld.global.nc.f32 	%f450, [%rd72+1220];
	sub.f32 	%f451, %f449, %f450;
	mul.f32 	%f452, %f613, %f451;
	fma.rn.f32 	%f453, %f614, %f448, %f452;
	mul.f32 	%f454, %f445, %f453;
	mul.f32 	%f455, %f2, %f454;
	ld.global.nc.f32 	%f456, [%rd71+-736896];
	mul.f32 	%f457, %f140, %f456;
	mul.f32 	%f458, %f457, %f141;
	ld.global.nc.f32 	%f459, [%rd66+1220];
	ld.global.nc.f32 	%f460, [%rd66+1204];
	sub.f32 	%f461, %f459, %f460;
	ld.global.nc.f32 	%f462, [%rd66+1216];
	ld.global.nc.f32 	%f463, [%rd66+1208];
	sub.f32 	%f464, %f462, %f463;
	mul.f32 	%f465, %f613, %f464;
	fma.rn.f32 	%f466, %f614, %f461, %f465;
	mul.f32 	%f467, %f458, %f466;
	fma.rn.f32 	%f468, %f222, %f455, %f467;
	ld.global.nc.f32 	%f469, [%rd73+-741760];
	mul.f32 	%f470, %f148, %f469;
	mul.f32 	%f471, %f470, %f149;
	ld.global.nc.f32 	%f472, [%rd72+-3632];
	ld.global.nc.f32 	%f473, [%rd72+-3648];
	sub.f32 	%f474, %f472, %f473;
	ld.global.nc.f32 	%f475, [%rd72+-3636];
	ld.global.nc.f32 	%f476, [%rd72+-3644];
	sub.f32 	%f477, %f475, %f476;
	mul.f32 	%f478, %f613, %f477;
	fma.rn.f32 	%f479, %f614, %f474, %f478;
	mul.f32 	%f480, %f471, %f479;
	mul.f32 	%f481, %f1, %f480;
	ld.global.nc.f32 	%f482, [%rd71+-741760];
	mul.f32 	%f483, %f148, %f482;
	mul.f32 	%f484, %f483, %f149;
	ld.global.nc.f32 	%f485, [%rd66+-3644];
	ld.global.nc.f32 	%f486, [%rd66+-3660];
	sub.f32 	%f487, %f485, %f486;
	ld.global.nc.f32 	%f488, [%rd66+-3648];
	ld.global.nc.f32 	%f489, [%rd66+-3656];
	sub.f32 	%f490, %f488, %f489;
	mul.f32 	%f491, %f613, %f490;
	fma.rn.f32 	%f492, %f614, %f487, %f491;
	mul.f32 	%f493, %f484, %f492;
	fma.rn.f32 	%f494, %f222, %f481, %f493;
	add.f32 	%f495, %f468, %f494;
	ld.global.nc.f32 	%f496, [%rd73+-738112];
	mul.f32 	%f497, %f158, %f496;
	mul.f32 	%f498, %f497, %f159;
	ld.global.nc.f32 	%f499, [%rd72+16];
	ld.global.nc.f32 	%f500, [%rd72];
	sub.f32 	%f501, %f499, %f500;
	ld.global.nc.f32 	%f502, [%rd72+12];
	ld.global.nc.f32 	%f503, [%rd72+4];
	sub.f32 	%f504, %f502, %f503;
	mul.f32 	%f505, %f613, %f504;
	fma.rn.f32 	%f506, %f614, %f501, %f505;
	mul.f32 	%f507, %f498, %f506;
	mul.f32 	%f508, %f3, %f507;
	ld.global.nc.f32 	%f509, [%rd71+-738112];
	mul.f32 	%f510, %f158, %f509;
	mul.f32 	%f511, %f510, %f159;
	ld.global.nc.f32 	%f512, [%rd66+4];
	ld.global.nc.f32 	%f513, [%rd66+-12];
	sub.f32 	%f514, %f512, %f513;
	ld.global.nc.f32 	%f515, [%rd66];
	ld.global.nc.f32 	%f516, [%rd66+-8];
	sub.f32 	%f517, %f515, %f516;
	mul.f32 	%f518, %f613, %f517;
	fma.rn.f32 	%f519, %f614, %f514, %f518;
	mul.f32 	%f520, %f511, %f519;
	fma.rn.f32 	%f521, %f222, %f508, %f520;
	ld.global.nc.f32 	%f522, [%rd73+-740544];
	mul.f32 	%f523, %f166, %f522;
	mul.f32 	%f524, %f523, %f167;
	ld.global.nc.f32 	%f525, [%rd72+-2416];
	ld.global.nc.f32 	%f526, [%rd72+-2432];
	sub.f32 	%f527, %f525, %f526;
	ld.global.nc.f32 	%f528, [%rd72+-2420];
	ld.global.nc.f32 	%f529, [%rd72+-2428];
	sub.f32 	%f530, %f528, %f529;
	mul.f32 	%f531, %f613, %f530;
	fma.rn.f32 	%f532, %f614, %f527, %f531;
	mul.f32 	%f533, %f524, %f532;
	mul.f32 	%f534, %f1, %f533;
	ld.global.nc.f32 	%f535, [%rd71+-740544];
	mul.f32 	%f536, %f166, %f535;
	mul.f32 	%f537, %f536, %f167;
	ld.global.nc.f32 	%f538, [%rd66+-2428];
	ld.global.nc.f32 	%f539, [%rd66+-2444];
	sub.f32 	%f540, %f538, %f539;
	ld.global.nc.f32 	%f541, [%rd66+-2432];
	ld.global.nc.f32 	%f542, [%rd66+-2440];
	sub.f32 	%f543, %f541, %f542;
	mul.f32 	%f544, %f613, %f543;
	fma.rn.f32 	%f545, %f614, %f540, %f544;
	mul.f32 	%f546, %f537, %f545;
	fma.rn.f32 	%f547, %f222, %f534, %f546;
	add.f32 	%f548, %f521, %f547;
	mul.f32 	%f549, %f613, %f548;
	fma.rn.f32 	%f550, %f614, %f495, %f549;
	add.f32 	%f551, %f442, %f550;
	sub.f32 	%f552, %f446, %f472;
	sub.f32 	%f553, %f499, %f525;
	mul.f32 	%f554, %f613, %f553;
	fma.rn.f32 	%f555, %f614, %f552, %f554;
	mul.f32 	%f556, %f226, %f555;
	mul.f32 	%f557, %f4, %f556;
	mul.f32 	%f558, %f211, %f213;
	mul.f32 	%f559, %f558, %f215;
	sub.f32 	%f560, %f459, %f485;
	sub.f32 	%f561, %f512, %f538;
	mul.f32 	%f562, %f613, %f561;
	fma.rn.f32 	%f563, %f614, %f560, %f562;
	mul.f32 	%f564, %f559, %f563;
	fma.rn.f32 	%f565, %f222, %f557, %f564;
	sub.f32 	%f566, %f447, %f473;
	sub.f32 	%f567, %f500, %f526;
	mul.f32 	%f568, %f613, %f567;
	fma.rn.f32 	%f569, %f614, %f566, %f568;
	mul.f32 	%f570, %f257, %f569;
	mul.f32 	%f571, %f1, %f570;
	mul.f32 	%f572, %f243, %f245;
	mul.f32 	%f573, %f572, %f247;
	sub.f32 	%f574, %f460, %f486;
	sub.f32 	%f575, %f513, %f539;
	mul.f32 	%f576, %f613, %f575;
	fma.rn.f32 	%f577, %f614, %f574, %f576;
	mul.f32 	%f578, %f573, %f577;
	fma.rn.f32 	%f579, %f222, %f571, %f578;
	add.f32 	%f580, %f565, %f579;
	sub.f32 	%f581, %f449, %f475;
	sub.f32 	%f582, %f502, %f528;
	mul.f32 	%f583, %f613, %f582;
	fma.rn.f32 	%f584, %f614, %f581, %f583;
	mul.f32 	%f585, %f290, %f584;
	mul.f32 	%f586, %f5, %f585;
	mul.f32 	%f587, %f275, %f277;
	mul.f32 	%f588, %f587, %f279;
	sub.f32 	%f589, %f462, %f488;
	sub.f32 	%f590, %f515, %f541;
	mul.f32 	%f591, %f613, %f590;
	fma.rn.f32 	%f592, %f614, %f589, %f591;
	mul.f32 	%f593, %f588, %f592;
	fma.rn.f32 	%f594, %f222, %f586, %f593;
	sub.f32 	%f595, %f450, %f476;
	sub.f32 	%f596, %f503, %f529;
	mul.f32 	%f597, %f613, %f596;
	fma.rn.f32 	%f598, %f614, %f595, %f597;
	mul.f32 	%f599, %f322, %f598;
	mul.f32 	%f600, %f1, %f599;
	mul.f32 	%f601, %f307, %f309;
	mul.f32 	%f602, %f601, %f311;
	sub.f32 	%f603, %f463, %f489;
	sub.f32 	%f604, %f516, %f542;
	mul.f32 	%f605, %f613, %f604;
	fma.rn.f32 	%f606, %f614, %f603, %f605;
	mul.f32 	%f607, %f602, %f606;
	fma.rn.f32 	%f608, %f222, %f600, %f607;
	add.f32 	%f609, %f594, %f608;
	mul.f32 	%f610, %f613, %f609;
	fma.rn.f32 	%f611, %f614, %f580, %f610;
	add.f32 	%f612, %f551, %f611;
	st.global.f32 	[%rd70], %f612;
	add.s32 	%r24, %r24, 1;
	mad.lo.s32 	%r23, %r22, %r22, %r23;
	add.s64 	%rd78, %rd78, 4;
	add.s64 	%rd77, %rd77, 369664;
	setp.ne.s32 	%p6, %r24, -4;
	mov.f32 	%f615, %f133;
	mov.f32 	%f616, %f132;
	mov.f32 	%f617, %f131;
	mov.f32 	%f618, %f130;
	mov.f32 	%f623, %f128;
	mov.f32 	%f624, %f129;
	mov.f32 	%f625, %f126;
	mov.f32 	%f626, %f127;
	mov.f32 	%f627, %f124;
	mov.f32 	%f628, %f125;
	mov.f32 	%f629, %f122;
	mov.f32 	%f630, %f123;
	mov.f32 	%f631, %f120;
	mov.f32 	%f632, %f121;
	mov.f32 	%f633, %f118;
	mov.f32 	%f634, %f119;
	mov.f32 	%f635, %f116;
	mov.f32 	%f636, %f117;
	mov.f32 	%f637, %f114;
	mov.f32 	%f638, %f115;
	mov.f32 	%f639, %f112;
	mov.f32 	%f640, %f113;
	mov.f32 	%f641, %f110;
	mov.f32 	%f642, %f111;
	mov.f32 	%f643, %f108;
	mov.f32 	%f644, %f109;
	mov.f32 	%f645, %f106;
	mov.f32 	%f646, %f107;
	mov.f32 	%f647, %f103;
	mov.f32 	%f648, %f102;
	mov.f32 	%f649, %f105;
	mov.f32 	%f650, %f104;
	mov.f32 	%f651, %f100;
	mov.f32 	%f652, %f101;
	mov.f32 	%f653, %f98;
	mov.f32 	%f654, %f99;
	mov.f32 	%f655, %f96;
	mov.f32 	%f656, %f97;
	mov.f32 	%f657, %f94;
	mov.f32 	%f658, %f95;
	@%p6 bra 	$L__BB0_2;
$L__BB0_3:
	ret;

}


// ===== COMPILED SASS (sm_100) =====

	.target	sm_100

	.elftype	@"ET_EXEC"


//--------------------- .note.nv.tkinfo           --------------------------
	.section	.note.nv.tkinfo,"",@"SHT_NOTE"
	.sectionflags	@"SHF_NOTE_NV_TKINFO"
	.tkinfo
        /*0018*/ 	.word	0x00000002
        /*0030*/ 	.string	""
        /*0030*/ 	.string	"ptxas"
        /*0030*/ 	.string	"Cuda compilation tools, release 13.0, V13.0.88"
        /*0030*/ 	.string	"Build cuda_13.0.r13.0/compiler.36424714_0"
        /*0030*/ 	.string	"-arch sm_100 -m 64 "



//--------------------- .note.nv.cuinfo           --------------------------
	.section	.note.nv.cuinfo,"",@"SHT_NOTE"
	.sectionflags	@"SHF_NOTE_NV_CUINFO"
        /*0018*/ 	.short	0x0002
        /*001a*/ 	.short	0x0064
        /*001c*/ 	.short	0x0082
	.zero		2


//--------------------- .nv.info                  --------------------------
	.section	.nv.info,"",@"SHT_CUDA_INFO"
	.align	4


	//----- nvinfo : EIATTR_REGCOUNT
	.align		4
        /*0000*/ 	.byte	0x04, 0x2f
        /*0002*/ 	.short	(.L_1 - .L_0)
	.align		4
.L_0:
        /*0004*/ 	.word	index@(_Z5curviPfS_S_S_S_S_S_S_S_S_S_S_ffi)
        /*0008*/ 	.word	0x000000a6


	//----- nvinfo : EIATTR_FRAME_SIZE
	.align		4
.L_1:
        /*000c*/ 	.byte	0x04, 0x11
        /*000e*/ 	.short	(.L_3 - .L_2)
	.align		4
.L_2:
        /*0010*/ 	.word	index@(_Z5curviPfS_S_S_S_S_S_S_S_S_S_S_ffi)
        /*0014*/ 	.word	0x00000000


	//----- nvinfo : EIATTR_MIN_STACK_SIZE
	.align		4
.L_3:
        /*0018*/ 	.byte	0x04, 0x12
        /*001a*/ 	.short	(.L_5 - .L_4)
	.align		4
.L_4:
        /*001c*/ 	.word	index@(_Z5curviPfS_S_S_S_S_S_S_S_S_S_S_ffi)
        /*0020*/ 	.word	0x00000000
.L_5:


//--------------------- .nv.compat                --------------------------
	.section	.nv.compat,"",@"SHT_CUDA_COMPAT_INFO"
	.align	4
        /*0000*/ 	.byte	0x02, 0x09, 0x00, 0x00, 0x02, 0x02, 0x01, 0x00, 0x02, 0x05, 0x05, 0x00, 0x03, 0x07, 0x01, 0x01
        /*0010*/ 	.byte	0x02, 0x03, 0x00, 0x00, 0x02, 0x06, 0x01, 0x00, 0x04, 0x0b, 0x08, 0x00, 0x09, 0x00, 0x00, 0x00
        /*0020*/ 	.byte	0x00, 0x00, 0x00, 0x00


//--------------------- .nv.info._Z5curviPfS_S_S_S_S_S_S_S_S_S_S_ffi --------------------------
	.section	.nv.info._Z5curviPfS_S_S_S_S_S_S_S_S_S_S_ffi,"",@"SHT_CUDA_INFO"
	.sectionflags	@""
	.align	4


	//----- nvinfo : EIATTR_CUDA_API_VERSION
	.align		4
        /*0000*/ 	.byte	0x04, 0x37
        /*0002*/ 	.short	(.L_7 - .L_6)
.L_6:
        /*0004*/ 	.word	0x00000082


	//----- nvinfo : EIATTR_KPARAM_INFO
	.align		4
.L_7:
        /*0008*/ 	.byte	0x04, 0x17
        /*000a*/ 	.short	(.L_9 - .L_8)
.L_8:
        /*000c*/ 	.word	0x00000000
        /*0010*/ 	.short	0x000e
        /*0012*/ 	.short	0x0068
        /*0014*/ 	.byte	0x00, 0xf0, 0x11, 0x00


	//----- nvinfo : EIATTR_KPARAM_INFO
	.align		4
.L_9:
        /*0018*/ 	.byte	0x04, 0x17
        /*001a*/ 	.short	(.L_11 - .L_10)
.L_10:
        /*001c*/ 	.word	0x00000000
        /*0020*/ 	.short	0x000d
        /*0022*/ 	.short	0x0064
        /*0024*/ 	.byte	0x00, 0xf0, 0x11, 0x00


	//----- nvinfo : EIATTR_KPARAM_INFO
	.align		4
.L_11:
        /*0028*/ 	.byte	0x04, 0x17
        /*002a*/ 	.short	(.L_13 - .L_12)
.L_12:
        /*002c*/ 	.word	0x00000000
        /*0030*/ 	.short	0x000c
        /*0032*/ 	.short	0x0060
        /*0034*/ 	.byte	0x00, 0xf0, 0x11, 0x00


	//----- nvinfo : EIATTR_KPARAM_INFO
	.align		4
.L_13:
        /*0038*/ 	.byte	0x04, 0x17
        /*003a*/ 	.short	(.L_15 - .L_14)
.L_14:
        /*003c*/ 	.word	0x00000000
        /*0040*/ 	.short	0x000b
        /*0042*/ 	.short	0x0058
        /*0044*/ 	.byte	0x00, 0xf5, 0x21, 0x00


	//----- nvinfo : EIATTR_KPARAM_INFO
	.align		4
.L_15:
        /*0048*/ 	.byte	0x04, 0x17
        /*004a*/ 	.short	(.L_17 - .L_16)
.L_16:
        /*004c*/ 	.word	0x00000000
        /*0050*/ 	.short	0x000a
        /*0052*/ 	.short	0x0050
        /*0054*/ 	.byte	0x00, 0xf5, 0x21, 0x00


	//----- nvinfo : EIATTR_KPARAM_INFO
	.align		4
.L_17:
        /*0058*/ 	.byte	0x04, 0x17
        /*005a*/ 	.short	(.L_19 - .L_18)
.L_18:
        /*005c*/ 	.word	0x00000000
        /*0060*/ 	.short	0x0009
        /*0062*/ 	.short	0x0048
        /*0064*/ 	.byte	0x00, 0xf5, 0x21, 0x00


	//----- nvinfo : EIATTR_KPARAM_INFO
	.align		4
.L_19:
        /*0068*/ 	.byte	0x04, 0x17
        /*006a*/ 	.short	(.L_21 - .L_20)
.L_20:
        /*006c*/ 	.word	0x00000000
        /*0070*/ 	.short	0x0008
        /*0072*/ 	.short	0x0040
        /*0074*/ 	.byte	0x00, 0xf5, 0x21, 0x00


	//----- nvinfo : EIATTR_KPARAM_INFO
	.align		4
.L_21:
        /*0078*/ 	.byte	0x04, 0x17
        /*007a*/ 	.short	(.L_23 - .L_22)
.L_22:
        /*007c*/ 	.word	0x00000000
        /*0080*/ 	.short	0x0007
        /*0082*/ 	.short	0x0038
        /*0084*/ 	.byte	0x00, 0xf5, 0x21, 0x00


	//----- nvinfo : EIATTR_KPARAM_INFO
	.align		4
.L_23:
        /*0088*/ 	.byte	0x04, 0x17
        /*008a*/ 	.short	(.L_25 - .L_24)
.L_24:
        /*008c*/ 	.word	0x00000000
        /*0090*/ 	.short	0x0006
        /*0092*/ 	.short	0x0030
        /*0094*/ 	.byte	0x00, 0xf5, 0x21, 0x00


	//----- nvinfo : EIATTR_KPARAM_INFO
	.align		4
.L_25:
        /*0098*/ 	.byte	0x04, 0x17
        /*009a*/ 	.short	(.L_27 - .L_26)
.L_26:
        /*009c*/ 	.word	0x00000000
        /*00a0*/ 	.short	0x0005
        /*00a2*/ 	.short	0x0028
        /*00a4*/ 	.byte	0x00, 0xf5, 0x21, 0x00


	//----- nvinfo : EIATTR_KPARAM_INFO
	.align		4
.L_27:
        /*00a8*/ 	.byte	0x04, 0x17
        /*00aa*/ 	.short	(.L_29 - .L_28)
.L_28:
        /*00ac*/ 	.word	0x00000000
        /*00b0*/ 	.short	0x0004
        /*00b2*/ 	.short	0x0020
        /*00b4*/ 	.byte	0x00, 0xf5, 0x21, 0x00


	//----- nvinfo : EIATTR_KPARAM_INFO
	.align		4
.L_29:
        /*00b8*/ 	.byte	0x04, 0x17
        /*00ba*/ 	.short	(.L_31 - .L_30)
.L_30:
        /*00bc*/ 	.word	0x00000000
        /*00c0*/ 	.short	0x0003
        /*00c2*/ 	.short	0x0018
        /*00c4*/ 	.byte	0x00, 0xf5, 0x21, 0x00


	//----- nvinfo : EIATTR_KPARAM_INFO
	.align		4
.L_31:
        /*00c8*/ 	.byte	0x04, 0x17
        /*00ca*/ 	.short	(.L_33 - .L_32)
.L_32:
        /*00cc*/ 	.word	0x00000000
        /*00d0*/ 	.short	0x0002
        /*00d2*/ 	.short	0x0010
        /*00d4*/ 	.byte	0x00, 0xf5, 0x21, 0x00


	//----- nvinfo : EIATTR_KPARAM_INFO
	.align		4
.L_33:
        /*00d8*/ 	.byte	0x04, 0x17
        /*00da*/ 	.short	(.L_35 - .L_34)
.L_34:
        /*00dc*/ 	.word	0x00000000
        /*00e0*/ 	.short	0x0001
        /*00e2*/ 	.short	0x0008
        /*00e4*/ 	.byte	0x00, 0xf5, 0x21, 0x00


	//----- nvinfo : EIATTR_KPARAM_INFO
	.align		4
.L_35:
        /*00e8*/ 	.byte	0x04, 0x17
        /*00ea*/ 	.short	(.L_37 - .L_36)
.L_36:
        /*00ec*/ 	.word	0x00000000
        /*00f0*/ 	.short	0x0000
        /*00f2*/ 	.short	0x0000
        /*00f4*/ 	.byte	0x00, 0xf5, 0x21, 0x00


	//----- nvinfo : EIATTR_SPARSE_MMA_MASK
	.align		4
.L_37:
        /*00f8*/ 	.byte	0x03, 0x50
        /*00fa*/ 	.short	0x0000


	//----- nvinfo : EIATTR_MAXREG_COUNT
	.align		4
        /*00fc*/ 	.byte	0x03, 0x1b
        /*00fe*/ 	.short	0x00ff


	//----- nvinfo : EIATTR_MERCURY_ISA_VERSION
	.align		4
        /*0100*/ 	.byte	0x03, 0x5f
        /*0102*/ 	.short	0x0101


	//----- nvinfo : EIATTR_VRC_CTA_INIT_COUNT
	.align		4
        /*0104*/ 	.byte	0x02, 0x4a
	.zero		1
	.zero		1


	//----- nvinfo : EIATTR_EXIT_INSTR_OFFSETS
	.align		4
        /*0108*/ 	.byte	0x04, 0x1c
        /*010a*/ 	.short	(.L_39 - .L_38)


	//   ....[0]....
.L_38:
        /*010c*/ 	.word	0x00000100


	//   ....[1]....
        /*0110*/ 	.word	0x00002d00


	//----- nvinfo : EIATTR_CBANK_PARAM_SIZE
	.align		4
.L_39:
        /*0114*/ 	.byte	0x03, 0x19
        /*0116*/ 	.short	0x006c


	//----- nvinfo : EIATTR_PARAM_CBANK
	.align		4
        /*0118*/ 	.byte	0x04, 0x0a
        /*011a*/ 	.short	(.L_41 - .L_40)
	.align		4
.L_40:
        /*011c*/ 	.word	index@(.nv.constant0._Z5curviPfS_S_S_S_S_S_S_S_S_S_S_ffi)
        /*0120*/ 	.short	0x0380
        /*0122*/ 	.short	0x006c


	//----- nvinfo : EIATTR_SW_WAR
	.align		4
.L_41:
        /*0124*/ 	.byte	0x04, 0x36
        /*0126*/ 	.short	(.L_43 - .L_42)
.L_42:
        /*0128*/ 	.word	0x00000008
.L_43:


//--------------------- .nv.callgraph             --------------------------
	.section	.nv.callgraph,"",@"SHT_CUDA_CALLGRAPH"
	.align	4
	.sectionentsize	8
	.align		4
        /*0000*/ 	.word	0x00000000
	.align		4
        /*0004*/ 	.word	0xffffffff
	.align		4
        /*0008*/ 	.word	0x00000000
	.align		4
        /*000c*/ 	.word	0xfffffffe
	.align		4
        /*0010*/ 	.word	0x00000000
	.align		4
        /*0014*/ 	.word	0xfffffffd
	.align		4
        /*0018*/ 	.word	0x00000000
	.align		4
        /*001c*/ 	.word	0xfffffffc


//--------------------- .text._Z5curviPfS_S_S_S_S_S_S_S_S_S_S_ffi --------------------------
	.section	.text._Z5curviPfS_S_S_S_S_S_S_S_S_S_S_ffi,"ax",@progbits
	.align	128
        .global         _Z5curviPfS_S_S_S_S_S_S_S_S_S_S_ffi
        .type           _Z5curviPfS_S_S_S_S_S_S_S_S_S_S_ffi,@function
        .size           _Z5curviPfS_S_S_S_S_S_S_S_S_S_S_ffi,(.L_x_2 - _Z5curviPfS_S_S_S_S_S_S_S_S_S_S_ffi)
        .other          _Z5curviPfS_S_S_S_S_S_S_S_S_S_S_ffi,@"STO_CUDA_ENTRY STV_DEFAULT"
_Z5curviPfS_S_S_S_S_S_S_S_S_S_S_ffi:
.text._Z5curviPfS_S_S_S_S_S_S_S_S_S_S_ffi:
[----:B------:R-:W-:Y:S01]  /*0000*/  LDC R1, c[0x0][0x37c] ;  /* 0x0000df00ff017b82 */ /* 0x000fe20000000800 */
[----:B------:R-:W0:Y:S01]  /*0010*/  S2R R19, SR_CTAID.X ;  /* 0x0000000000137919 */ /* 0x000e220000002500 */
[----:B------:R-:W0:Y:S06]  /*0020*/  LDCU UR4, c[0x0][0x360] ;  /* 0x00006c00ff0477ac */ /* 0x000e2c0008000800 */
[----:B------:R-:W1:Y:S01]  /*0030*/  LDC R31, c[0x0][0x3e8] ;  /* 0x0000fa00ff1f7b82 */ /* 0x000e620000000800 */
[----:B------:R-:W0:Y:S01]  /*0040*/  S2R R0, SR_TID.X ;  /* 0x0000000000007919 */ /* 0x000e220000002100 */
[----:B------:R-:W2:Y:S01]  /*0050*/  LDCU UR5, c[0x0][0x364] ;  /* 0x00006c80ff0577ac */ /* 0x000ea20008000800 */
[----:B------:R-:W2:Y:S01]  /*0060*/  S2R R18, SR_CTAID.Y ;  /* 0x0000000000127919 */ /* 0x000ea20000002600 */
[----:B------:R-:W2:Y:S01]  /*0070*/  S2R R3, SR_TID.Y ;  /* 0x0000000000037919 */ /* 0x000ea20000002200 */
[----:B0-----:R-:W-:Y:S01]  /*0080*/  IMAD R19, R19, UR4, R0 ;  /* 0x0000000413137c24 */ /* 0x001fe2000f8e0200 */
[----:B-1----:R-:W-:Y:S01]  /*0090*/  IADD3 R0, PT, PT, R31, -0x3, RZ ;  /* 0xfffffffd1f007810 */ /* 0x002fe20007ffe0ff */
[----:B--2---:R-:W-:-:S05]  /*00a0*/  IMAD R18, R18, UR5, R3 ;  /* 0x0000000512127c24 */ /* 0x004fca000f8e0203 */
[CC--:B------:R-:W-:Y:S02]  /*00b0*/  VIMNMX.U32 R2, PT, PT, R19.reuse, R18.reuse, PT ;  /* 0x0000001213027248 */ /* 0x0c0fe40003fe0000 */
[----:B------:R-:W-:Y:S02]  /*00c0*/  VIMNMX R3, PT, PT, R19, R18, !PT ;  /* 0x0000001213037248 */ /* 0x000fe40007fe0100 */
[----:B------:R-:W-:-:S04]  /*00d0*/  ISETP.GE.U32.AND P0, PT, R2, 0x2, PT ;  /* 0x000000020200780c */ /* 0x000fc80003f06070 */
[----:B------:R-:W-:-:S04]  /*00e0*/  ISETP.GT.OR P0, PT, R3, R0, !P0 ;  /* 0x000000000300720c */ /* 0x000fc80004704670 */
[----:B------:R-:W-:-:S13]  /*00f0*/  ISETP.LT.OR P0, PT, R31, 0x5, P0 ;  /* 0x000000051f00780c */ /* 0x000fda0000701670 */
[----:B------:R-:W-:Y:S05]  /*0100*/  @P0 EXIT ;  /* 0x000000000000094d */ /* 0x000fea0003800000 */
[----:B------:R-:W0:Y:S01]  /*0110*/  LDCU.128 UR16, c[0x0][0x390] ;  /* 0x00007200ff1077ac */ /* 0x000e220008000c00 */
[----:B------:R-:W-:Y:S01]  /*0120*/  IMAD.WIDE.U32 R2, R18, 0x4c0, RZ ;  /* 0x000004c012027825 */ /* 0x000fe200078e00ff */
[----:B------:R-:W1:Y:S01]  /*0130*/  LDC.64 R16, c[0x0][0x3d8] ;  /* 0x0000f600ff107b82 */ /* 0x000e620000000a00 */
[----:B------:R-:W2:Y:S01]  /*0140*/  LDCU.128 UR12, c[0x0][0x3a0] ;  /* 0x00007400ff0c77ac */ /* 0x000ea20008000c00 */
[----:B------:R-:W3:Y:S01]  /*0150*/  LDCU.64 UR6, c[0x0][0x358] ;  /* 0x00006b00ff0677ac */ /* 0x000ee20008000a00 */
[----:B------:R-:W4:Y:S01]  /*0160*/  LDCU.128 UR8, c[0x0][0x3b0] ;  /* 0x00007600ff0877ac */ /* 0x000f220008000c00 */
[----:B------:R-:W3:Y:S01]  /*0170*/  LDCU.64 UR4, c[0x0][0x388] ;  /* 0x00007100ff0477ac */ /* 0x000ee20008000a00 */
[C---:B0-----:R-:W-:Y:S02]  /*0180*/  IADD3 R10, P0, PT, R2.reuse, UR18, RZ ;  /* 0x00000012020a7c10 */ /* 0x041fe4000ff1e0ff */
[----:B------:R-:W-:Y:S02]  /*0190*/  IADD3 R14, P3, PT, R2, UR16, RZ ;  /* 0x00000010020e7c10 */ /* 0x000fe4000ff7e0ff */
[----:B------:R-:W-:-:S02]  /*01a0*/  IADD3.X R11, PT, PT, R3, UR19, RZ, P0, !PT ;  /* 0x00000013030b7c10 */ /* 0x000fc400087fe4ff */
[C---:B------:R-:W-:Y:S01]  /*01b0*/  IADD3.X R15, PT, PT, R3.reuse, UR17, RZ, P3, !PT ;  /* 0x00000011030f7c10 */ /* 0x040fe20009ffe4ff */
[----:B------:R-:W0:Y:S01]  /*01c0*/  LDCU.128 UR16, c[0x0][0x3c0] ;  /* 0x00007800ff1077ac */ /* 0x000e220008000c00 */
[C---:B--2---:R-:W-:Y:S02]  /*01d0*/  IADD3 R4, P1, PT, R2.reuse, UR14, RZ ;  /* 0x0000000e02047c10 */ /* 0x044fe4000ff3e0ff */
[C---:B------:R-:W-:Y:S02]  /*01e0*/  IADD3 R12, P0, PT, R2.reuse, UR12, RZ ;  /* 0x0000000c020c7c10 */ /* 0x040fe4000ff1e0ff */
[C---:B------:R-:W-:Y:S02]  /*01f0*/  IADD3.X R5, PT, PT, R3.reuse, UR15, RZ, P1, !PT ;  /* 0x0000000f03057c10 */ /* 0x040fe40008ffe4ff */
[----:B------:R-:W-:Y:S01]  /*0200*/  IADD3.X R13, PT, PT, R3, UR13, RZ, P0, !PT ;  /* 0x0000000d030d7c10 */ /* 0x000fe200087fe4ff */
[----:B------:R-:W-:Y:S01]  /*0210*/  IMAD.WIDE.U32 R10, R19, 0x4, R10 ;  /* 0x00000004130a7825 */ /* 0x000fe200078e000a */
[----:B----4-:R-:W-:-:S02]  /*0220*/  IADD3 R6, P2, PT, R2, UR8, RZ ;  /* 0x0000000802067c10 */ /* 0x010fc4000ff5e0ff */
[C---:B---3--:R-:W-:Y:S01]  /*0230*/  IADD3 R8, P1, PT, R2.reuse, UR4, RZ ;  /* 0x0000000402087c10 */ /* 0x048fe2000ff3e0ff */
[----:B------:R-:W-:Y:S01]  /*0240*/  IMAD.WIDE.U32 R4, R19, 0x4, R4 ;  /* 0x0000000413047825 */ /* 0x000fe200078e0004 */
[----:B------:R-:W5:Y:S01]  /*0250*/  LDG.E.CONSTANT R146, desc[UR6][R10.64+0x8] ;  /* 0x000008060a927981 */ /* 0x000f62000c1e9900 */
[C---:B------:R-:W-:Y:S02]  /*0260*/  IADD3.X R7, PT, PT, R3.reuse, UR9, RZ, P2, !PT ;  /* 0x0000000903077c10 */ /* 0x040fe400097fe4ff */
[----:B------:R-:W-:Y:S01]  /*0270*/  IADD3.X R9, PT, PT, R3, UR5, RZ, P1, !PT ;  /* 0x0000000503097c10 */ /* 0x000fe20008ffe4ff */
[----:B------:R-:W5:Y:S01]  /*0280*/  LDG.E.CONSTANT R123, desc[UR6][R4.64] ;  /* 0x00000006047b7981 */ /* 0x000f62000c1e9900 */
[----:B------:R-:W2:Y:S01]  /*0290*/  LDCU.64 UR4, c[0x0][0x3d0] ;  /* 0x00007a00ff0477ac */ /* 0x000ea20008000a00 */
[C---:B------:R-:W-:Y:S02]  /*02a0*/  IMAD.WIDE.U32 R6, R19.reuse, 0x4, R6 ;  /* 0x0000000413067825 */ /* 0x040fe400078e0006 */
[----:B------:R3:W5:Y:S04]  /*02b0*/  LDG.E.CONSTANT R130, desc[UR6][R4.64+0x10ec00] ;  /* 0x10ec000604827981 */ /* 0x000768000c1e9900 */
[----:B------:R-:W5:Y:S04]  /*02c0*/  LDG.E.CONSTANT R147, desc[UR6][R10.64+0x10ec08] ;  /* 0x10ec08060a937981 */ /* 0x000f68000c1e9900 */
[----:B------:R-:W5:Y:S01]  /*02d0*/  LDG.E.CONSTANT R113, desc[UR6][R10.64+-0x8] ;  /* 0xfffff8060a717981 */ /* 0x000f62000c1e9900 */
[----:B---3--:R-:W-:Y:S01]  /*02e0*/  IMAD.WIDE.U32 R4, R19, 0x4, R12 ;  /* 0x0000000413047825 */ /* 0x008fe200078e000c */
[----:B0-----:R-:W-:-:S02]  /*02f0*/  IADD3 R12, P0, PT, R2, UR18, RZ ;  /* 0x00000012020c7c10 */ /* 0x001fc4000ff1e0ff */
[----:B------:R-:W5:Y:S02]  /*0300*/  LDG.E.CONSTANT R110, desc[UR6][R10.64+0x10ebf8] ;  /* 0x10ebf8060a6e7981 */ /* 0x000f64000c1e9900 */
[----:B------:R-:W-:Y:S02]  /*0310*/  IADD3.X R13, PT, PT, R3, UR19, RZ, P0, !PT ;  /* 0x00000013030d7c10 */ /* 0x000fe400087fe4ff */
[----:B------:R-:W5:Y:S04]  /*0320*/  LDG.E.CONSTANT R83, desc[UR6][R10.64+0x4] ;  /* 0x000004060a537981 */ /* 0x000f68000c1e9900 */
[----:B------:R-:W5:Y:S04]  /*0330*/  LDG.E.CONSTANT R80, desc[UR6][R10.64+0x10ec04] ;  /* 0x10ec04060a507981 */ /* 0x000f68000c1e9900 */
[----:B------:R-:W5:Y:S04]  /*0340*/  LDG.E.CONSTANT R72, desc[UR6][R10.64+-0x4] ;  /* 0xfffffc060a487981 */ /* 0x000f68000c1e9900 */
[----:B------:R0:W5:Y:S01]  /*0350*/  LDG.E.CONSTANT R85, desc[UR6][R10.64+0x10ebfc] ;  /* 0x10ebfc060a557981 */ /* 0x000162000c1e9900 */
[----:B------:R-:W-:-:S03]  /*0360*/  IMAD.WIDE.U32 R8, R19, 0x4, R8 ;  /* 0x0000000413087825 */ /* 0x000fc600078e0008 */
[----:B------:R-:W5:Y:S04]  /*0370*/  LDG.E.CONSTANT R119, desc[UR6][R6.64] ;  /* 0x0000000606777981 */ /* 0x000f68000c1e9900 */
[----:B------:R3:W5:Y:S01]  /*0380*/  LDG.E.CONSTANT R117, desc[UR6][R6.64+0x10ec00] ;  /* 0x10ec000606757981 */ /* 0x000762000c1e9900 */
[----:B0-----:R-:W-:-:S03]  /*0390*/  IMAD.WIDE.U32 R10, R19, 0x4, R12 ;  /* 0x00000004130a7825 */ /* 0x001fc600078e000c */
[----:B------:R-:W5:Y:S01]  /*03a0*/  LDG.E.CONSTANT R149, desc[UR6][R8.64+0x8] ;  /* 0x0000080608957981 */ /* 0x000f62000c1e9900 */
[----:B------:R-:W-:-:S03]  /*03b0*/  IMAD.WIDE.U32 R12, R19, 0x4, R14 ;  /* 0x00000004130c7825 */ /* 0x000fc600078e000e */
[----:B------:R-:W5:Y:S04]  /*03c0*/  LDG.E.CONSTANT R157, desc[UR6][R8.64+0x10ec08] ;  /* 0x10ec0806089d7981 */ /* 0x000f68000c1e9900 */
        /* <DEDUP_REMOVED lines=15> */
[----:B------:R-:W5:Y:S01]  /*04c0*/  LDG.E.CONSTANT R88, desc[UR6][R12.64+0x10ebfc] ;  /* 0x10ebfc060c587981 */ /* 0x000f62000c1e9900 */
[----:B---3--:R-:W-:-:S03]  /*04d0*/  IADD3 R6, P1, PT, R2, UR10, RZ ;  /* 0x0000000a02067c10 */ /* 0x008fc6000ff3e0ff */
[----:B------:R-:W5:Y:S01]  /*04e0*/  LDG.E.CONSTANT R142, desc[UR6][R8.64+-0x8] ;  /* 0xfffff806088e7981 */ /* 0x000f62000c1e9900 */
[----:B------:R-:W-:-:S03]  /*04f0*/  IADD3.X R7, PT, PT, R3, UR11, RZ, P1, !PT ;  /* 0x0000000b03077c10 */ /* 0x000fc60008ffe4ff */
[----:B------:R-:W5:Y:S04]  /*0500*/  LDG.E.CONSTANT R140, desc[UR6][R8.64+0x10ebf8] ;  /* 0x10ebf806088c7981 */ /* 0x000f68000c1e9900 */
[----:B------:R-:W5:Y:S04]  /*0510*/  LDG.E.CONSTANT R103, desc[UR6][R8.64+0x4] ;  /* 0x0000040608677981 */ /* 0x000f68000c1e9900 */
[----:B------:R-:W5:Y:S04]  /*0520*/  LDG.E.CONSTANT R101, desc[UR6][R8.64+0x10ec04] ;  /* 0x10ec040608657981 */ /* 0x000f68000c1e9900 */
[----:B------:R-:W5:Y:S04]  /*0530*/  LDG.E.CONSTANT R78, desc[UR6][R8.64+-0x4] ;  /* 0xfffffc06084e7981 */ /* 0x000f68000c1e9900 */
[----:B------:R0:W5:Y:S01]  /*0540*/  LDG.E.CONSTANT R81, desc[UR6][R8.64+0x10ebfc] ;  /* 0x10ebfc0608517981 */ /* 0x000162000c1e9900 */
[----:B------:R-:W-:-:S04]  /*0550*/  IMAD.WIDE.U32 R6, R19, 0x4, R6 ;  /* 0x0000000413067825 */ /* 0x000fc800078e0006 */
[----:B------:R-:W-:Y:S01]  /*0560*/  HFMA2 R70, -RZ, RZ, 1.31130218505859375e-06, -0.00048828125 ;  /* 0x00169000ff467431 */ /* 0x000fe200000001ff */
[----:B------:R-:W5:Y:S04]  /*0570*/  LDG.E.CONSTANT R29, desc[UR6][R10.64] ;  /* 0x000000060a1d7981 */ /* 0x000f68000c1e9900 */
[----:B------:R-:W5:Y:S01]  /*0580*/  LDG.E.CONSTANT R0, desc[UR6][R6.64] ;  /* 0x0000000606007981 */ /* 0x000f62000c1e9900 */
[----:B0-----:R-:W-:-:S03]  /*0590*/  IADD3 R8, P1, PT, R2, UR16, RZ ;  /* 0x0000001002087c10 */ /* 0x001fc6000ff3e0ff */
[----:B------:R0:W5:Y:S01]  /*05a0*/  LDG.E.CONSTANT R132, desc[UR6][R6.64+0x10ec00] ;  /* 0x10ec000606847981 */ /* 0x000162000c1e9900 */
[----:B------:R-:W-:-:S03]  /*05b0*/  IADD3.X R9, PT, PT, R3, UR17, RZ, P1, !PT ;  /* 0x0000001103097c10 */ /* 0x000fc60008ffe4ff */
[----:B------:R3:W5:Y:S01]  /*05c0*/  LDG.E.CONSTANT R137, desc[UR6][R10.64+0x10ec00] ;  /* 0x10ec00060a897981 */ /* 0x000762000c1e9900 */
[C---:B------:R-:W-:Y:S01]  /*05d0*/  IMAD.WIDE.U32 R8, R19.reuse, 0x4, R8 ;  /* 0x0000000413087825 */ /* 0x040fe200078e0008 */
[----:B------:R-:W-:Y:S01]  /*05e0*/  MOV R71, 0x0 ;  /* 0x0000000000477802 */ /* 0x000fe20000000f00 */
[----:B--2---:R-:W-:Y:S01]  /*05f0*/  UIADD3 UR4, UP0, UPT, UR4, 0x10, URZ ;  /* 0x0000001004047890 */ /* 0x004fe2000ff1e0ff */
[----:B0-----:R-:W0:Y:S01]  /*0600*/  LDC.64 R6, c[0x0][0x398] ;  /* 0x0000e600ff067b82 */ /* 0x001e220000000a00 */
[----:B------:R-:W5:Y:S04]  /*0610*/  LDG.E.CONSTANT R30, desc[UR6][R4.64] ;  /* 0x00000006041e7981 */ /* 0x000f68000c1e9900 */
[----:B------:R-:W5:Y:S03]  /*0620*/  LDG.E.CONSTANT R28, desc[UR6][R8.64] ;  /* 0x00000006081c7981 */ /* 0x000f66000c1e9900 */
[----:B---3--:R-:W2:Y:S01]  /*0630*/  LDC.64 R10, c[0x0][0x390] ;  /* 0x0000e400ff0a7b82 */ /* 0x008ea20000000a00 */
[----:B------:R3:W5:Y:S04]  /*0640*/  LDG.E.CONSTANT R133, desc[UR6][R8.64+0x10ec00] ;  /* 0x10ec000608857981 */ /* 0x000768000c1e9900 */
[----:B------:R1:W5:Y:S03]  /*0650*/  LDG.E.CONSTANT R135, desc[UR6][R4.64+0x10ec00] ;  /* 0x10ec000604877981 */ /* 0x000366000c1e9900 */
[----:B---3--:R-:W3:Y:S01]  /*0660*/  LDC.64 R8, c[0x0][0x388] ;  /* 0x0000e200ff087b82 */ /* 0x008ee20000000a00 */
[----:B------:R-:W-:Y:S01]  /*0670*/  IMAD.WIDE.U32 R70, R19, 0x4, R70 ;  /* 0x0000000413467825 */ /* 0x000fe200078e0046 */
[----:B------:R-:W-:-:S03]  /*0680*/  UIADD3.X UR5, UPT, UPT, URZ, UR5, URZ, UP0, !UPT ;  /* 0x00000005ff057290 */ /* 0x000fc600087fe4ff */
[----:B-1----:R-:W-:Y:S01]  /*0690*/  IMAD.WIDE.U32 R4, R18, 0x4, R16 ;  /* 0x0000000412047825 */ /* 0x002fe200078e0010 */
[C---:B------:R-:W-:Y:S02]  /*06a0*/  IADD3 R58, P0, PT, R70.reuse, UR10, RZ ;  /* 0x0000000a463a7c10 */ /* 0x040fe4000ff1e0ff */
[C---:B------:R-:W-:Y:S02]  /*06b0*/  IADD3 R59, P1, PT, R70.reuse, UR8, RZ ;  /* 0x00000008463b7c10 */ /* 0x040fe4000ff3e0ff */
[C---:B------:R-:W-:Y:S01]  /*06c0*/  IADD3.X R61, PT, PT, R71.reuse, UR11, RZ, P0, !PT ;  /* 0x0000000b473d7c10 */ /* 0x040fe200087fe4ff */
[----:B------:R-:W5:Y:S01]  /*06d0*/  LDG.E.CONSTANT R53, desc[UR6][R4.64] ;  /* 0x0000000604357981 */ /* 0x000f62000c1e9900 */
[----:B------:R-:W-:Y:S01]  /*06e0*/  IADD3.X R62, PT, PT, R71, UR9, RZ, P1, !PT ;  /* 0x00000009473e7c10 */ /* 0x000fe20008ffe4ff */
[----:B------:R-:W1:Y:S01]  /*06f0*/  LDCU.64 UR8, c[0x0][0x3e0] ;  /* 0x00007c00ff0877ac */ /* 0x000e620008000a00 */
[----:B------:R-:W-:Y:S01]  /*0700*/  LEA R18, R31, R18, 0x1 ;  /* 0x000000121f127211 */ /* 0x000fe200078e08ff */
[----:B------:R-:W5:Y:S01]  /*0710*/  LDG.E.CONSTANT R54, desc[UR6][R4.64+0x4] ;  /* 0x0000040604367981 */ /* 0x000f62000c1e9900 */
[----:B------:R-:W-:-:S02]  /*0720*/  IADD3 R63, P0, PT, R70, UR18, RZ ;  /* 0x00000012463f7c10 */ /* 0x000fc4000ff1e0ff */
[C---:B------:R-:W-:Y:S01]  /*0730*/  IADD3 R64, P1, PT, R70.reuse, UR16, RZ ;  /* 0x0000001046407c10 */ /* 0x040fe2000ff3e0ff */
[----:B------:R-:W5:Y:S01]  /*0740*/  LDG.E.CONSTANT R55, desc[UR6][R4.64+-0x4] ;  /* 0xfffffc0604377981 */ /* 0x000f62000c1e9900 */
[C---:B------:R-:W-:Y:S02]  /*0750*/  IADD3 R65, P2, PT, R70.reuse, UR12, RZ ;  /* 0x0000000c46417c10 */ /* 0x040fe4000ff5e0ff */
[----:B------:R-:W-:Y:S01]  /*0760*/  IADD3 R66, P3, PT, R70, UR14, RZ ;  /* 0x0000000e46427c10 */ /* 0x000fe2000ff7e0ff */
[----:B------:R-:W5:Y:S01]  /*0770*/  LDG.E.CONSTANT R56, desc[UR6][R4.64+0x8] ;  /* 0x0000080604387981 */ /* 0x000f62000c1e9900 */
[----:B------:R-:W-:-:S03]  /*0780*/  MOV R73, R2 ;  /* 0x0000000200497202 */ /* 0x000fc60000000f00 */
[----:B------:R0:W5:Y:S01]  /*0790*/  LDG.E.CONSTANT R57, desc[UR6][R4.64+-0x8] ;  /* 0xfffff80604397981 */ /* 0x000162000c1e9900 */
[----:B------:R-:W-:Y:S01]  /*07a0*/  MOV R75, R3 ;  /* 0x00000003004b7202 */ /* 0x000fe20000000f00 */
[----:B------:R-:W-:Y:S01]  /*07b0*/  IMAD R60, R18, R31, R19 ;  /* 0x0000001f123c7224 */ /* 0x000fe200078e0213 */
[C---:B------:R-:W-:Y:S02]  /*07c0*/  IADD3.X R67, PT, PT, R71.reuse, UR19, RZ, P0, !PT ;  /* 0x0000001347437c10 */ /* 0x040fe400087fe4ff */
[C---:B------:R-:W-:Y:S02]  /*07d0*/  IADD3.X R68, PT, PT, R71.reuse, UR17, RZ, P1, !PT ;  /* 0x0000001147447c10 */ /* 0x040fe40008ffe4ff */
[----:B------:R-:W-:Y:S01]  /*07e0*/  IADD3.X R69, PT, PT, R71, UR13, RZ, P2, !PT ;  /* 0x0000000d47457c10 */ /* 0x000fe200097fe4ff */
[----:B0-----:R-:W-:Y:S01]  /*07f0*/  IMAD.WIDE.U32 R4, R19, 0x4, R6 ;  /* 0x0000000413047825 */ /* 0x001fe200078e0006 */
[----:B------:R-:W-:Y:S02]  /*0800*/  IADD3.X R70, PT, PT, R71, UR15, RZ, P3, !PT ;  /* 0x0000000f47467c10 */ /* 0x000fe40009ffe4ff */
[----:B------:R-:W-:Y:S01]  /*0810*/  IADD3 R144, PT, PT, -R31, RZ, RZ ;  /* 0x000000ff1f907210 */ /* 0x000fe20007ffe1ff */
[----:B---3--:R-:W-:Y:S01]  /*0820*/  IMAD.WIDE.U32 R6, R19, 0x4, R8 ;  /* 0x0000000413067825 */ /* 0x008fe200078e0008 */
[----:B------:R-:W-:-:S02]  /*0830*/  MOV R2, UR4 ;  /* 0x0000000400027c02 */ /* 0x000fc40008000f00 */
[----:B------:R-:W-:Y:S01]  /*0840*/  MOV R3, UR5 ;  /* 0x0000000500037c02 */ /* 0x000fe20008000f00 */
[----:B-12---:R-:W-:-:S07]  /*0850*/  IMAD.WIDE.U32 R8, R19, 0x4, R10 ;  /* 0x0000000413087825 */ /* 0x006fce00078e000a */
.L_x_0:
[----:B------:R-:W-:Y:S01]  /*0860*/  IADD3 R10, P0, PT, R8, R73, RZ ;  /* 0x00000049080a7210 */ /* 0x000fe20007f1e0ff */
[----:B------:R-:W2:Y:S01]  /*0870*/  LDG.E.CONSTANT R76, desc[UR6][R2.64+-0x8] ;  /* 0xfffff806024c7981 */ /* 0x000ea2000c1e9900 */
[----:B------:R-:W-:Y:S02]  /*0880*/  IADD3 R22, P1, PT, R73, R59, RZ ;  /* 0x0000003b49167210 */ /* 0x000fe40007f3e0ff */
[----:B------:R-:W-:Y:S02]  /*0890*/  IADD3.X R11, PT, PT, R9, R75, RZ, P0, !PT ;  /* 0x0000004b090b7210 */ /* 0x000fe400007fe4ff */
[----:B------:R-:W-:-:S03]  /*08a0*/  IADD3 R26, P0, PT, R73, R65, RZ ;  /* 0x00000041491a7210 */ /* 0x000fc60007f1e0ff */
[----:B------:R-:W3:Y:S01]  /*08b0*/  LDG.E.CONSTANT R47, desc[UR6][R10.64+0x59a80] ;  /* 0x059a80060a2f7981 */ /* 0x000ee2000c1e9900 */
[----:B------:R-:W-:-:S03]  /*08c0*/  IADD3.X R23, PT, PT, R75, R62, RZ, P1, !PT ;  /* 0x0000003e4b177210 */ /* 0x000fc60000ffe4ff */
[----:B------:R-:W4:Y:S01]  /*08d0*/  LDG.E.CONSTANT R43, desc[UR6][R10.64+0x168680] ;  /* 0x168680060a2b7981 */ /* 0x000f22000c1e9900 */
[----:B------:R-:W-:-:S03]  /*08e0*/  IADD3.X R27, PT, PT, R75, R69, RZ, P0, !PT ;  /* 0x000000454b1b7210 */ /* 0x000fc600007fe4ff */
[----:B------:R-:W4:Y:S04]  /*08f0*/  LDG.E.CONSTANT R44, desc[UR6][R10.64+0x5ad80] ;  /* 0x05ad80060a2c7981 */ /* 0x000f28000c1e9900 */
        /* <DEDUP_REMOVED lines=9> */
[----:B------:R-:W4:Y:S01]  /*0990*/  LDG.E.CONSTANT R86, desc[UR6][R22.64+-0xb4cc0] ;  /* 0xf4b3400616567981 */ /* 0x000f22000c1e9900 */
[----:B------:R-:W-:-:S03]  /*09a0*/  IADD3 R24, P0, PT, R73, R66, RZ ;  /* 0x0000004249187210 */ /* 0x000fc60007f1e0ff */
[----:B------:R-:W4:Y:S01]  /*09b0*/  LDG.E.CONSTANT R45, desc[UR6][R10.64+0x1694c0] ;  /* 0x1694c0060a2d7981 */ /* 0x000f22000c1e9900 */
[----:B------:R-:W-:-:S03]  /*09c0*/  IADD3.X R25, PT, PT, R75, R70, RZ, P0, !PT ;  /* 0x000000464b197210 */ /* 0x000fc600007fe4ff */
[----:B------:R-:W4:Y:S04]  /*09d0*/  LDG.E.CONSTANT R84, desc[UR6][R26.64+-0xb4340] ;  /* 0xf4bcc0061a547981 */ /* 0x000f28000c1e9900 */
[----:B------:R-:W4:Y:S04]  /*09e0*/  LDG.E.CONSTANT R91, desc[UR6][R22.64+-0xb4340] ;  /* 0xf4bcc006165b7981 */ /* 0x000f28000c1e9900 */
[----:B------:R-:W4:Y:S04]  /*09f0*/  LDG.E.CONSTANT R71, desc[UR6][R24.64+-0x10ec00] ;  /* 0xef14000618477981 */ /* 0x000f28000c1e9900 */
[----:B------:R-:W4:Y:S04]  /*0a00*/  LDG.E.CONSTANT R32, desc[UR6][R22.64+-0x10ec00] ;  /* 0xef14000616207981 */ /* 0x000f28000c1e9900 */
[----:B------:R-:W4:Y:S04]  /*0a10*/  LDG.E.CONSTANT R34, desc[UR6][R24.64] ;  /* 0x0000000618227981 */ /* 0x000f28000c1e9900 */
[----:B------:R-:W4:Y:S01]  /*0a20*/  LDG.E.CONSTANT R33, desc[UR6][R22.64] ;  /* 0x0000000616217981 */ /* 0x000f22000c1e9900 */
[----:B------:R-:W-:-:S02]  /*0a30*/  IADD3 R18, P1, PT, R6, R73, RZ ;  /* 0x0000004906127210 */ /* 0x000fc40007f3e0ff */
[----:B------:R-:W-:Y:S01]  /*0a40*/  IADD3 R20, P0, PT, R73, R58, RZ ;  /* 0x0000003a49147210 */ /* 0x000fe20007f1e0ff */
[----:B------:R-:W4:Y:S01]  /*0a50*/  LDG.E.CONSTANT R138, desc[UR6][R26.64+-0xb47f8] ;  /* 0xf4b808061a8a7981 */ /* 0x000f22000c1e9900 */
[----:B------:R-:W-:Y:S02]  /*0a60*/  IADD3.X R19, PT, PT, R7, R75, RZ, P1, !PT ;  /* 0x0000004b07137210 */ /* 0x000fe40000ffe4ff */
[----:B------:R-:W-:Y:S01]  /*0a70*/  IADD3 R16, P1, PT, R73, R64, RZ ;  /* 0x0000004049107210 */ /* 0x000fe20007f3e0ff */
[----:B------:R-:W4:Y:S01]  /*0a80*/  LDG.E.CONSTANT R153, desc[UR6][R24.64+-0xb47f8] ;  /* 0xf4b8080618997981 */ /* 0x000f22000c1e9900 */
[----:B------:R-:W-:-:S03]  /*0a90*/  IADD3.X R21, PT, PT, R75, R61, RZ, P0, !PT ;  /* 0x0000003d4b157210 */ /* 0x000fc600007fe4ff */
[----:B------:R-:W4:Y:S01]  /*0aa0*/  LDG.E.CONSTANT R36, desc[UR6][R18.64+0x5a408] ;  /* 0x05a4080612247981 */ /* 0x000f22000c1e9900 */
[----:B------:R-:W-:Y:S02]  /*0ab0*/  IADD3 R14, P2, PT, R4, R73, RZ ;  /* 0x00000049040e7210 */ /* 0x000fe40007f5e0ff */
[----:B------:R-:W-:Y:S01]  /*0ac0*/  IADD3.X R17, PT, PT, R75, R68, RZ, P1, !PT ;  /* 0x000000444b117210 */ /* 0x000fe20000ffe4ff */
[----:B------:R-:W4:Y:S04]  /*0ad0*/  LDG.E.CONSTANT R50, desc[UR6][R18.64+0x169008] ;  /* 0x1690080612327981 */ /* 0x000f28000c1e9900 */
        /* <DEDUP_REMOVED lines=28> */
[----:B-----5:R-:W-:Y:S01]  /*0ca0*/  FADD R104, -R131, R124 ;  /* 0x0000007c83687221 */ /* 0x020fe20000000100 */
[----:B------:R-:W-:Y:S01]  /*0cb0*/  FFMA R107, R30, 2, R123 ;  /* 0x400000001e6b7823 */ /* 0x000fe2000000007b */
[----:B------:R-:W-:Y:S01]  /*0cc0*/  FADD R102, -R128, R125 ;  /* 0x0000007d80667221 */ /* 0x000fe20000000100 */
[----:B------:R-:W-:Y:S01]  /*0cd0*/  FADD R30, -R126, R129 ;  /* 0x000000817e1e7221 */ /* 0x000fe20000000100 */
[----:B------:R-:W-:Y:S01]  /*0ce0*/  FMUL R105, R104, UR8 ;  /* 0x0000000868697c20 */ /* 0x000fe20008400000 */
[----:B------:R-:W-:Y:S01]  /*0cf0*/  FMUL R118, R107, R0 ;  /* 0x000000006b767220 */ /* 0x000fe20000400000 */
[----:B------:R-:W-:Y:S01]  /*0d00*/  FADD R0, -R122, R121 ;  /* 0x000000797a007221 */ /* 0x000fe20000000100 */
[-C--:B------:R-:W-:Y:S01]  /*0d10*/  FMUL R28, R28, R123.reuse ;  /* 0x0000007b1c1c7220 */ /* 0x080fe20000400000 */
[----:B------:R-:W-:Y:S01]  /*0d20*/  FFMA R102, R102, UR9, R105 ;  /* 0x0000000966667c23 */ /* 0x000fe20008000069 */
[----:B------:R-:W-:Y:S01]  /*0d30*/  FMUL R105, R30, UR8 ;  /* 0x000000081e697c20 */ /* 0x000fe20008400000 */
[----:B------:R-:W-:Y:S01]  /*0d40*/  FMUL R104, R119, R123 ;  /* 0x0000007b77687220 */ /* 0x000fe20000400000 */
[----:B------:R-:W-:Y:S01]  /*0d50*/  FADD R107, -R78, R103 ;  /* 0x000000674e6b7221 */ /* 0x000fe20000000100 */
[----:B------:R-:W-:Y:S01]  /*0d60*/  FFMA R135, R135, 2, R130 ;  /* 0x4000000087877823 */ /* 0x000fe20000000082 */
[----:B------:R-:W-:Y:S01]  /*0d70*/  FFMA R0, R0, UR9, R105 ;  /* 0x0000000900007c23 */ /* 0x000fe20008000069 */
[----:B------:R-:W-:Y:S01]  /*0d80*/  FMUL R105, R104, R119 ;  /* 0x0000007768697220 */ /* 0x000fe20000400000 */
[----:B------:R-:W-:Y:S01]  /*0d90*/  FMUL R30, R29, R123 ;  /* 0x0000007b1d1e7220 */ /* 0x000fe20000400000 */
[-C--:B------:R-:W-:Y:S01]  /*0da0*/  FMUL R104, R118, R119.reuse ;  /* 0x0000007776687220 */ /* 0x080fe20000400000 */
[----:B------:R-:W-:Y:S01]  /*0db0*/  FADD R29, -R142, R149 ;  /* 0x000000958e1d7221 */ /* 0x000fe20000000100 */
[----:B------:R-:W-:Y:S01]  /*0dc0*/  FADD R118, -R89, R74 ;  /* 0x0000004a59767221 */ /* 0x000fe20000000100 */
[----:B------:R-:W-:Y:S01]  /*0dd0*/  FMUL R120, R107, UR8 ;  /* 0x000000086b787c20 */ /* 0x000fe20008400000 */
[-C--:B------:R-:W-:Y:S01]  /*0de0*/  FMUL R28, R28, R119.reuse ;  /* 0x000000771c1c7220 */ /* 0x080fe20000400000 */
[----:B------:R-:W-:Y:S01]  /*0df0*/  FADD R109, -R143, R148 ;  /* 0x000000948f6d7221 */ /* 0x000fe20000000100 */
[----:B------:R-:W-:Y:S01]  /*0e00*/  FMUL R134, R118, UR8 ;  /* 0x0000000876867c20 */ /* 0x000fe20008400000 */
[----:B------:R-:W-:Y:S01]  /*0e10*/  FFMA R107, R29, UR9, R120 ;  /* 0x000000091d6b7c23 */ /* 0x000fe20008000078 */
[----:B------:R-:W-:Y:S01]  /*0e20*/  FMUL R118, R117, R130 ;  /* 0x0000008275767220 */ /* 0x000fe20000400000 */
[----:B------:R-:W-:Y:S01]  /*0e30*/  FADD R120, -R88, R77 ;  /* 0x0000004d58787221 */ /* 0x000fe20000000100 */
[----:B------:R-:W-:Y:S01]  /*0e40*/  FMUL R30, R30, R119 ;  /* 0x000000771e1e7220 */ /* 0x000fe20000400000 */
[----:B------:R-:W-:Y:S01]  /*0e50*/  FADD R119, -R72, R83 ;  /* 0x0000005348777221 */ /* 0x000fe20000000100 */
[----:B------:R-:W-:Y:S01]  /*0e60*/  FMUL R132, R135, R132 ;  /* 0x0000008487847220 */ /* 0x000fe20000400000 */
[-C--:B------:R-:W-:Y:S01]  /*0e70*/  FMUL R154, R133, R130.reuse ;  /* 0x00000082859a7220 */ /* 0x080fe20000400000 */
[----:B------:R-:W-:Y:S01]  /*0e80*/  FMUL R156, R137, R130 ;  /* 0x00000082899c7220 */ /* 0x000fe20000400000 */
[-C--:B------:R-:W-:Y:S01]  /*0e90*/  FMUL R137, R118, R117.reuse ;  /* 0x0000007576897220 */ /* 0x080fe20000400000 */
[----:B------:R-:W-:Y:S01]  /*0ea0*/  FADD R130, -R136, R151 ;  /* 0x0000009788827221 */ /* 0x000fe20000000100 */
[----:B------:R-:W-:Y:S01]  /*0eb0*/  FMUL R123, R120, UR8 ;  /* 0x00000008787b7c20 */ /* 0x000fe20008400000 */
[----:B------:R-:W-:Y:S01]  /*0ec0*/  FFMA R109, R109, UR9, R134 ;  /* 0x000000096d6d7c23 */ /* 0x000fe20008000086 */
[----:B------:R-:W-:Y:S01]  /*0ed0*/  FADD R118, -R81, R101 ;  /* 0x0000006551767221 */ /* 0x000fe20000000100 */
[----:B------:R-:W-:Y:S01]  /*0ee0*/  FMUL R152, R119, UR8 ;  /* 0x0000000877987c20 */ /* 0x000fe20008400000 */
[-C--:B------:R-:W-:Y:S01]  /*0ef0*/  FMUL R119, R154, R117.reuse ;  /* 0x000000759a777220 */ /* 0x080fe20000400000 */
[-C--:B------:R-:W-:Y:S01]  /*0f00*/  FMUL R29, R156, R117.reuse ;  /* 0x000000759c1d7220 */ /* 0x080fe20000400000 */
[----:B------:R-:W-:Y:S01]  /*0f10*/  FMUL R132, R132, R117 ;  /* 0x0000007584847220 */ /* 0x000fe20000400000 */
[----:B------:R-:W-:Y:S01]  /*0f20*/  FADD R117, -R140, R157 ;  /* 0x0000009d8c757221 */ /* 0x000fe20000000100 */
[----:B------:R-:W-:Y:S01]  /*0f30*/  FADD R133, -R85, R80 ;  /* 0x0000005055857221 */ /* 0x000fe20000000100 */
[----:B------:R-:W-:Y:S01]  /*0f40*/  FFMA R130, R130, UR9, R123 ;  /* 0x0000000982827c23 */ /* 0x000fe2000800007b */
[----:B------:R-:W-:Y:S01]  /*0f50*/  FMUL R118, R118, UR8 ;  /* 0x0000000876767c20 */ /* 0x000fe20008400000 */
[----:B------:R-:W-:Y:S01]  /*0f60*/  FMUL R123, R104, R107 ;  /* 0x0000006b687b7220 */ /* 0x000fe20000400000 */
[----:B------:R-:W-:Y:S01]  /*0f70*/  FMUL R134, R28, R109 ;  /* 0x0000006d1c867220 */ /* 0x000fe20000400000 */
[----:B------:R-:W4:Y:S01]  /*0f80*/  LDG.E.CONSTANT R104, desc[UR6][R10.64+0x5a404] ;  /* 0x05a404060a687981 */ /* 0x000f22000c1e9900 */
[----:B------:R-:W-:Y:S01]  /*0f90*/  FMUL R135, R133, UR8 ;  /* 0x0000000885877c20 */ /* 0x000fe20008400000 */
[----:B------:R-:W-:Y:S01]  /*0fa0*/  FADD R120, -R110, R147 ;  /* 0x000000936e787221 */ /* 0x000fe20000000100 */
[----:B------:R-:W-:Y:S01]  /*0fb0*/  FMUL R28, R105, R102 ;  /* 0x00000066691c7220 */ /* 0x000fe20000400000 */
[----:B------:R0:W4:Y:S01]  /*0fc0*/  LDG.E.CONSTANT R24, desc[UR6][R24.64+-0xb4804] ;  /* 0xf4b7fc0618187981 */ /* 0x000122000c1e9900 */
[----:B------:R-:W-:-:S03]  /*0fd0*/  FFMA R133, R117, UR9, R118 ;  /* 0x0000000975857c23 */ /* 0x000fc60008000076 */
[----:B------:R-:W4:Y:S01]  /*0fe0*/  LDG.E.CONSTANT R99, desc[UR6][R22.64+-0xb47fc] ;  /* 0xf4b8040616637981 */ /* 0x000f22000c1e9900 */
[----:B------:R-:W-:-:S03]  /*0ff0*/  FFMA R120, R120, UR9, R135 ;  /* 0x0000000978787c23 */ /* 0x000fc60008000087 */
[----:B------:R-:W4:Y:S01]  /*1000*/  LDG.E.CONSTANT R105, desc[UR6][R10.64+0x169004] ;  /* 0x169004060a697981 */ /* 0x000f22000c1e9900 */
[----:B0-----:R-:W-:-:S03]  /*1010*/  FMUL R25, R53, R134 ;  /* 0x0000008635197220 */ /* 0x001fc60000400000 */
[----:B------:R-:W4:Y:S01]  /*1020*/  LDG.E.CONSTANT R117, desc[UR6][R16.64+-0xb47fc] ;  /* 0xf4b8040610757981 */ /* 0x000f22000c1e9900 */
[----:B------:R-:W-:-:S03]  /*1030*/  FADD R127, -R113, R146 ;  /* 0x00000092717f7221 */ /* 0x000fc60000000100 */
[----:B------:R4:W4:Y:S01]  /*1040*/  LDG.E.CONSTANT R22, desc[UR6][R22.64+-0xb4804] ;  /* 0xf4b7fc0616167981 */ /* 0x000922000c1e9900 */
[----:B------:R-:W-:Y:S01]  /*1050*/  FMUL R139, R132, R133 ;  /* 0x00000085848b7220 */ /* 0x000fe20000400000 */
[----:B------:R-:W-:Y:S02]  /*1060*/  FMUL R130, R119, R130 ;  /* 0x0000008277827220 */ /* 0x000fe40000400000 */
[----:B------:R-:W4:Y:S01]  /*1070*/  LDG.E.CONSTANT R102, desc[UR6][R14.64+0x169004] ;  /* 0x169004060e667981 */ /* 0x000f22000c1e9900 */
[----:B------:R-:W-:-:S03]  /*1080*/  FFMA R127, R127, UR9, R152 ;  /* 0x000000097f7f7c23 */ /* 0x000fc60008000098 */
[----:B------:R-:W4:Y:S04]  /*1090*/  LDG.E.CONSTANT R107, desc[UR6][R14.64+0x5a404] ;  /* 0x05a404060e6b7981 */ /* 0x000f28000c1e9900 */
[----:B------:R-:W4:Y:S04]  /*10a0*/  LDG.E.CONSTANT R109, desc[UR6][R14.64+0x168ffc] ;  /* 0x168ffc060e6d7981 */ /* 0x000f28000c1e9900 */
[----:B------:R0:W4:Y:S04]  /*10b0*/  LDG.E.CONSTANT R118, desc[UR6][R14.64+0x5a3fc] ;  /* 0x05a3fc060e767981 */ /* 0x000128000c1e9900 */
[----:B------:R-:W4:Y:S04]  /*10c0*/  LDG.E.CONSTANT R119, desc[UR6][R2.64] ;  /* 0x0000000602777981 */ /* 0x000f28000c1e9900 */
[----:B------:R-:W4:Y:S04]  /*10d0*/  LDG.E.CONSTANT R141, desc[UR6][R20.64+-0xb5180] ;  /* 0xf4ae8006148d7981 */ /* 0x000f28000c1e9900 */
[----:B------:R-:W4:Y:S01]  /*10e0*/  LDG.E.CONSTANT R14, desc[UR6][R18.64+0x5a3fc] ;  /* 0x05a3fc06120e7981 */ /* 0x000f22000c1e9900 */
[----:B--2---:R-:W-:-:S03]  /*10f0*/  FFMA R135, R76, R123, R25 ;  /* 0x0000007b4c877223 */ /* 0x004fc60000000019 */
[----:B------:R-:W2:Y:S01]  /*1100*/  LDG.E.CONSTANT R123, desc[UR6][R12.64+-0xb47fc] ;  /* 0xf4b804060c7b7981 */ /* 0x000ea2000c1e9900 */
[----:B---3--:R-:W-:Y:S01]  /*1110*/  FADD R122, -R47, R122 ;  /* 0x0000007a2f7a7221 */ /* 0x008fe20000000100 */
[----:B----4-:R-:W-:-:S03]  /*1120*/  FADD R23, R43, -R128 ;  /* 0x800000802b177221 */ /* 0x010fc60000000000 */
[----:B------:R-:W-:Y:S01]  /*1130*/  FMUL R122, R122, UR8 ;  /* 0x000000087a7a7c20 */ /* 0x000fe20008400000 */
[----:B------:R-:W-:-:S03]  /*1140*/  FADD R25, -R44, R121 ;  /* 0x000000792c197221 */ /* 0x000fc60000000100 */
[----:B------:R-:W-:Y:S01]  /*1150*/  FFMA R133, R23, UR9, R122 ;  /* 0x0000000917857c23 */ /* 0x000fe2000800007a */
[----:B------:R-:W-:Y:S01]  /*1160*/  FMUL R121, R53, R130 ;  /* 0x0000008235797220 */ /* 0x000fe20000400000 */
[----:B------:R-:W3:Y:S01]  /*1170*/  LDG.E.CONSTANT R23, desc[UR6][R18.64+0x168ffc] ;  /* 0x168ffc0612177981 */ /* 0x000ee2000c1e9900 */
[----:B0-----:R-:W-:Y:S01]  /*1180*/  FADD R15, R42, -R125 ;  /* 0x8000007d2a0f7221 */ /* 0x001fe20000000000 */
[----:B------:R-:W-:Y:S01]  /*1190*/  FMUL R122, R25, UR8 ;  /* 0x00000008197a7c20 */ /* 0x000fe20008400000 */
[----:B------:R-:W-:Y:S01]  /*11a0*/  FFMA R25, R30, R127, R135 ;  /* 0x0000007f1e197223 */ /* 0x000fe20000000087 */
[----:B------:R-:W-:Y:S01]  /*11b0*/  FFMA R132, R76, R139, R121 ;  /* 0x0000008b4c847223 */ /* 0x000fe20000000079 */
[----:B------:R-:W4:Y:S01]  /*11c0*/  LDG.E.CONSTANT R125, desc[UR6][R26.64+-0xb4804] ;  /* 0xf4b7fc061a7d7981 */ /* 0x000f22000c1e9900 */
[----:B------:R-:W-:Y:S01]  /*11d0*/  FFMA R127, R15, UR9, R122 ;  /* 0x000000090f7f7c23 */ /* 0x000fe2000800007a */
[----:B------:R-:W-:Y:S02]  /*11e0*/  FMUL R128, R82, R41 ;  /* 0x0000002952807220 */ /* 0x000fe40000400000 */
[----:B------:R-:W4:Y:S02]  /*11f0*/  LDG.E.CONSTANT R121, desc[UR6][R20.64+-0xb4804] ;  /* 0xf4b7fc0614797981 */ /* 0x000f24000c1e9900 */
[----:B------:R-:W-:-:S02]  /*1200*/  FMUL R128, R41, R128 ;  /* 0x0000008029807220 */ /* 0x000fc40000400000 */
[----:B------:R-:W4:Y:S01]  /*1210*/  LDG.E.CONSTANT R15, desc[UR6][R26.64] ;  /* 0x000000061a0f7981 */ /* 0x000f22000c1e9900 */
[----:B------:R-:W-:Y:S01]  /*1220*/  FADD R122, R48, -R49 ;  /* 0x80000031307a7221 */ /* 0x000fe20000000000 */
[----:B------:R-:W-:-:S03]  /*1230*/  FMUL R133, R128, R133 ;  /* 0x0000008580857220 */ /* 0x000fc60000400000 */
[----:B------:R-:W-:Y:S01]  /*1240*/  FMUL R135, R122, UR8 ;  /* 0x000000087a877c20 */ /* 0x000fe20008400000 */
[----:B------:R-:W-:Y:S01]  /*1250*/  FFMA R122, R29, R120, R132 ;  /* 0x000000781d7a7223 */ /* 0x000fe20000000084 */
[----:B------:R-:W-:Y:S01]  /*1260*/  FMUL R30, R38, R79 ;  /* 0x0000004f261e7220 */ /* 0x000fe20000400000 */
[----:B------:R-:W-:Y:S01]  /*1270*/  FADD R29, -R49, R126 ;  /* 0x0000007e311d7221 */ /* 0x000fe20000000100 */
[----:B------:R-:W4:Y:S02]  /*1280*/  LDG.E.CONSTANT R120, desc[UR6][R10.64+0x168ffc] ;  /* 0x168ffc060a787981 */ /* 0x000f24000c1e9900 */
[----:B------:R-:W-:Y:S01]  /*1290*/  FMUL R130, R79, R30 ;  /* 0x0000001e4f827220 */ /* 0x000fe20000400000 */
[----:B------:R-:W-:Y:S01]  /*12a0*/  FMUL R132, R29, UR8 ;  /* 0x000000081d847c20 */ /* 0x000fe20008400000 */
[----:B------:R-:W-:Y:S01]  /*12b0*/  FADD R29, -R48, R129 ;  /* 0x00000081301d7221 */ /* 0x000fe20000000100 */
[----:B------:R-:W-:Y:S01]  /*12c0*/  FADD R131, R46, -R131 ;  /* 0x800000832e837221 */ /* 0x000fe20000000000 */
[----:B------:R-:W-:Y:S01]  /*12d0*/  FFMA R130, R130, R127, R133 ;  /* 0x0000007f82827223 */ /* 0x000fe20000000085 */
[----:B------:R0:W4:Y:S01]  /*12e0*/  LDG.E.CONSTANT R30, desc[UR6][R26.64+-0x10ec00] ;  /* 0xef1400061a1e7981 */ /* 0x000122000c1e9900 */
[----:B------:R-:W-:-:S03]  /*12f0*/  FMUL R129, R87, R86 ;  /* 0x0000005657817220 */ /* 0x000fc60000400000 */
[----:B------:R-:W4:Y:S01]  /*1300*/  LDG.E.CONSTANT R127, desc[UR6][R10.64+0x5a3fc] ;  /* 0x05a3fc060a7f7981 */ /* 0x000f22000c1e9900 */
[----:B------:R-:W-:Y:S01]  /*1310*/  FFMA R134, R131, UR9, R132 ;  /* 0x0000000983867c23 */ /* 0x000fe20008000084 */
[----:B------:R-:W-:Y:S01]  /*1320*/  FMUL R129, R86, R129 ;  /* 0x0000008156817220 */ /* 0x000fe20000400000 */
[----:B------:R-:W-:Y:S01]  /*1330*/  FMUL R132, R29, UR8 ;  /* 0x000000081d847c20 */ /* 0x000fe20008400000 */
[----:B------:R-:W4:Y:S01]  /*1340*/  LDG.E.CONSTANT R126, desc[UR6][R16.64+-0xb4804] ;  /* 0xf4b7fc06107e7981 */ /* 0x000f22000c1e9900 */
[----:B0-----:R-:W-:Y:S01]  /*1350*/  FADD R27, R45, -R124 ;  /* 0x8000007c2d1b7221 */ /* 0x001fe20000000000 */
[----:B------:R-:W-:Y:S01]  /*1360*/  FMUL R134, R129, R134 ;  /* 0x0000008681867220 */ /* 0x000fe20000400000 */
[----:B------:R-:W-:Y:S01]  /*1370*/  FADD R129, R45, -R46 ;  /* 0x8000002e2d817221 */ /* 0x000fe20000000000 */
[----:B------:R-:W4:Y:S01]  /*1380*/  LDG.E.CONSTANT R124, desc[UR6][R2.64+-0x10] ;  /* 0xfffff006027c7981 */ /* 0x000f22000c1e9900 */
[----:B------:R-:W-:Y:S01]  /*1390*/  FMUL R26, R84, R91 ;  /* 0x0000005b541a7220 */ /* 0x000fe20000400000 */
[----:B------:R-:W-:Y:S01]  /*13a0*/  FFMA R132, R27, UR9, R132 ;  /* 0x000000091b847c23 */ /* 0x000fe20008000084 */
[----:B------:R-:W-:-:S02]  /*13b0*/  FMUL R152, R129, UR8 ;  /* 0x0000000881987c20 */ /* 0x000fc40008400000 */
[----:B------:R-:W-:Y:S02]  /*13c0*/  FMUL R27, R91, R26 ;  /* 0x0000001a5b1b7220 */ /* 0x000fe40000400000 */
[----:B------:R-:W4:Y:S01]  /*13d0*/  LDG.E.CONSTANT R26, desc[UR6][R12.64+-0xb4804] ;  /* 0xf4b7fc060c1a7981 */ /* 0x000f22000c1e9900 */
[----:B------:R-:W-:Y:S01]  /*13e0*/  FADD R128, R44, -R47 ;  /* 0x8000002f2c807221 */ /* 0x000fe20000000000 */
[----:B------:R-:W-:Y:S01]  /*13f0*/  FMUL R129, R71, R32 ;  /* 0x0000002047817220 */ /* 0x000fe20000400000 */
[----:B------:R-:W-:Y:S01]  /*1400*/  FFMA R132, R27, R132, R134 ;  /* 0x000000841b847223 */ /* 0x000fe20000000086 */
[----:B------:R-:W-:Y:S01]  /*1410*/  FADD R29, R42, -R43 ;  /* 0x8000002b2a1d7221 */ /* 0x000fe20000000000 */
[----:B------:R-:W-:Y:S01]  /*1420*/  FFMA R128, R128, UR9, R135 ;  /* 0x0000000980807c23 */ /* 0x000fe20008000087 */
[----:B------:R-:W-:Y:S01]  /*1430*/  FMUL R133, R32, R129 ;  /* 0x0000008120857220 */ /* 0x000fe20000400000 */
[----:B------:R-:W-:Y:S01]  /*1440*/  FMUL R129, R132, UR8 ;  /* 0x0000000884817c20 */ /* 0x000fe20008400000 */
[----:B------:R-:W4:Y:S01]  /*1450*/  LDG.E.CONSTANT R27, desc[UR6][R12.64] ;  /* 0x000000060c1b7981 */ /* 0x000f22000c1e9900 */
[----:B------:R-:W-:Y:S01]  /*1460*/  FMUL R134, R34, R33 ;  /* 0x0000002122867220 */ /* 0x000fe20000400000 */
[----:B------:R-:W-:Y:S01]  /*1470*/  FFMA R152, R29, UR9, R152 ;  /* 0x000000091d987c23 */ /* 0x000fe20008000098 */
[----:B------:R-:W-:Y:S01]  /*1480*/  FMUL R132, R133, R128 ;  /* 0x0000008085847220 */ /* 0x000fe20000400000 */
[----:B------:R-:W-:Y:S01]  /*1490*/  FFMA R128, R130, UR9, R129 ;  /* 0x0000000982807c23 */ /* 0x000fe20008000081 */
[----:B------:R-:W-:Y:S01]  /*14a0*/  FMUL R131, R33, R134 ;  /* 0x0000008621837220 */ /* 0x000fe20000400000 */
[----:B------:R-:W4:Y:S03]  /*14b0*/  LDG.E.CONSTANT R129, desc[UR6][R16.64] ;  /* 0x0000000610817981 */ /* 0x000f26000c1e9900 */
[----:B------:R-:W-:Y:S01]  /*14c0*/  FFMA R139, R131, R152, R28 ;  /* 0x00000098838b7223 */ /* 0x000fe2000000001c */
[----:B------:R0:W4:Y:S04]  /*14d0*/  LDG.E.CONSTANT R29, desc[UR6][R12.64+-0x10ec00] ;  /* 0xef1400060c1d7981 */ /* 0x000128000c1e9900 */
[----:B------:R-:W4:Y:S01]  /*14e0*/  LDG.E.CONSTANT R28, desc[UR6][R16.64+-0x10ec00] ;  /* 0xef140006101c7981 */ /* 0x000f22000c1e9900 */
[----:B------:R-:W-:Y:S01]  /*14f0*/  FFMA R134, R139, UR9, R128 ;  /* 0x000000098b867c23 */ /* 0x000fe20008000080 */
[----:B------:R-:W-:-:S02]  /*1500*/  FADD R152, -R36, R157 ;  /* 0x0000009d24987221 */ /* 0x000fc40000000100 */
[----:B------:R-:W4:Y:S01]  /*1510*/  LDG.E.CONSTANT R128, desc[UR6][R20.64] ;  /* 0x0000000614807981 */ /* 0x000f22000c1e9900 */
[----:B0-----:R-:W-:Y:S01]  /*1520*/  FFMA R13, R138, 2, R153 ;  /* 0x400000008a0d7823 */ /* 0x001fe20000000099 */
[----:B------:R-:W-:Y:S02]  /*1530*/  FADD R12, R50, -R149 ;  /* 0x80000095320c7221 */ /* 0x000fe40000000000 */
[----:B------:R-:W4:Y:S01]  /*1540*/  LDG.E.CONSTANT R133, desc[UR6][R16.64+-0xb3e80] ;  /* 0xf4c1800610857981 */ /* 0x000f22000c1e9900 */
[----:B------:R-:W-:Y:S01]  /*1550*/  FADD R149, -R52, R151 ;  /* 0x0000009734957221 */ /* 0x000fe20000000100 */
[----:B------:R-:W-:Y:S02]  /*1560*/  FFMA R159, R137, R0, R132 ;  /* 0x00000000899f7223 */ /* 0x000fe40000000084 */
[----:B------:R-:W4:Y:S01]  /*1570*/  LDG.E.CONSTANT R135, desc[UR6][R16.64+-0xb5180] ;  /* 0xf4ae800610877981 */ /* 0x000f22000c1e9900 */
[----:B------:R-:W-:-:S03]  /*1580*/  FMUL R13, R13, R150 ;  /* 0x000000960d0d7220 */ /* 0x000fc60000400000 */
[----:B------:R-:W4:Y:S04]  /*1590*/  LDG.E.CONSTANT R131, desc[UR6][R16.64+-0xb4340] ;  /* 0xf4bcc00610837981 */ /* 0x000f28000c1e9900 */
[----:B------:R0:W4:Y:S01]  /*15a0*/  LDG.E.CONSTANT R130, desc[UR6][R16.64+-0xb4cc0] ;  /* 0xf4b3400610827981 */ /* 0x000122000c1e9900 */
[----:B------:R-:W-:-:S03]  /*15b0*/  FMUL R149, R149, UR8 ;  /* 0x0000000895957c20 */ /* 0x000fc60008400000 */
[----:B------:R-:W4:Y:S01]  /*15c0*/  LDG.E.CONSTANT R0, desc[UR6][R20.64+-0x10ec00] ;  /* 0xef14000614007981 */ /* 0x000f22000c1e9900 */
[----:B------:R-:W-:-:S03]  /*15d0*/  FMUL R155, R138, R155 ;  /* 0x0000009b8a9b7220 */ /* 0x000fc60000400000 */
[----:B------:R-:W4:Y:S01]  /*15e0*/  LDG.E.CONSTANT R137, desc[UR6][R20.64+-0xb3e80] ;  /* 0xf4c1800614897981 */ /* 0x000f22000c1e9900 */
[----:B0-----:R-:W-:Y:S01]  /*15f0*/  FMUL R17, R152, UR8 ;  /* 0x0000000898117c20 */ /* 0x001fe20008400000 */
[----:B------:R-:W-:Y:S02]  /*1600*/  FADD R16, R35, -R148 ;  /* 0x8000009423107221 */ /* 0x000fe40000000000 */
[----:B------:R-:W4:Y:S01]  /*1610*/  LDG.E.CONSTANT R139, desc[UR6][R20.64+-0xb4340] ;  /* 0xf4bcc006148b7981 */ /* 0x000f22000c1e9900 */
[----:B------:R-:W-:Y:S01]  /*1620*/  FFMA R17, R12, UR9, R17 ;  /* 0x000000090c117c23 */ /* 0x000fe20008000011 */
[----:B------:R-:W-:Y:S02]  /*1630*/  FMUL R12, R13, R108 ;  /* 0x0000006c0d0c7220 */ /* 0x000fe40000400000 */
[----:B------:R0:W4:Y:S01]  /*1640*/  LDG.E.CONSTANT R132, desc[UR6][R20.64+-0xb4cc0] ;  /* 0xf4b3400614847981 */ /* 0x000122000c1e9900 */
[----:B------:R-:W-:Y:S01]  /*1650*/  FFMA R149, R16, UR9, R149 ;  /* 0x0000000910957c23 */ /* 0x000fe20008000095 */
[----:B------:R-:W-:Y:S01]  /*1660*/  FMUL R16, R108, R155 ;  /* 0x0000009b6c107220 */ /* 0x000fe20000400000 */
[----:B------:R-:W-:Y:S01]  /*1670*/  FMUL R17, R12, R17 ;  /* 0x000000110c117220 */ /* 0x000fe20000400000 */
[----:B------:R-:W-:Y:S01]  /*1680*/  FADD R140, -R37, R140 ;  /* 0x0000008c258c7221 */ /* 0x000fe20000000100 */
[----:B------:R-:W-:Y:S01]  /*1690*/  FADD R154, R51, -R146 ;  /* 0x80000092339a7221 */ /* 0x000fe20000000000 */
[----:B------:R-:W-:Y:S01]  /*16a0*/  FFMA R134, R159, UR8, R134 ;  /* 0x000000089f867c23 */ /* 0x000fe20008000086 */
[----:B------:R-:W4:Y:S01]  /*16b0*/  LDG.E.CONSTANT R152, desc[UR6][R10.64+0xb3e84] ;  /* 0x0b3e84060a987981 */ /* 0x000f22000c1e9900 */
[----:B0-----:R-:W-:Y:S01]  /*16c0*/  FADD R21, -R40, R147 ;  /* 0x0000009328157221 */ /* 0x001fe20000000100 */
[----:B------:R-:W-:Y:S01]  /*16d0*/  FMUL R20, R16, R149 ;  /* 0x0000009510147220 */ /* 0x000fe20000400000 */
[----:B------:R-:W-:Y:S01]  /*16e0*/  FMUL R12, R17, R76 ;  /* 0x0000004c110c7220 */ /* 0x000fe20000400000 */
[----:B------:R-:W-:Y:S01]  /*16f0*/  FMUL R140, R140, UR8 ;  /* 0x000000088c8c7c20 */ /* 0x000fe20008400000 */
[----:B------:R-:W-:Y:S01]  /*1700*/  FMUL R21, R21, UR8 ;  /* 0x0000000815157c20 */ /* 0x000fe20008400000 */
[----:B------:R-:W-:Y:S01]  /*1710*/  FADD R17, R39, -R142 ;  /* 0x8000008e27117221 */ /* 0x000fe20000000000 */
[----:B------:R-:W-:Y:S01]  /*1720*/  FFMA R149, R116, 2, R111 ;  /* 0x4000000074957823 */ /* 0x000fe2000000006f */
[----:B------:R-:W-:Y:S01]  /*1730*/  FFMA R12, R53, R12, R20 ;  /* 0x0000000c350c7223 */ /* 0x000fe20000000014 */
[----:B------:R-:W-:Y:S01]  /*1740*/  FFMA R154, R154, UR9, R21 ;  /* 0x000000099a9a7c23 */ /* 0x000fe20008000015 */
[----:B------:R-:W-:Y:S01]  /*1750*/  FFMA R142, R17, UR9, R140 ;  /* 0x00000009118e7c23 */ /* 0x000fe2000800008c */
[----:B------:R-:W4:Y:S01]  /*1760*/  LDG.E.CONSTANT R21, desc[UR6][R10.64+0xb5184] ;  /* 0x0b5184060a157981 */ /* 0x000f22000c1e9900 */
[----:B------:R-:W-:Y:S01]  /*1770*/  FMUL R149, R149, R114 ;  /* 0x0000007295957220 */ /* 0x000fe20000400000 */
[----:B------:R-:W-:-:S02]  /*1780*/  FADD R146, -R93, R136 ;  /* 0x000000885d927221 */ /* 0x000fc40000000100 */
[----:B------:R-:W4:Y:S01]  /*1790*/  LDG.E.CONSTANT R20, desc[UR6][R10.64+0xb517c] ;  /* 0x0b517c060a147981 */ /* 0x000f22000c1e9900 */
[----:B------:R-:W-:Y:S01]  /*17a0*/  FMUL R13, R153, R150 ;  /* 0x00000096990d7220 */ /* 0x000fe20000400000 */
[----:B------:R-:W-:Y:S02]  /*17b0*/  FADD R143, R90, -R143 ;  /* 0x8000008f5a8f7221 */ /* 0x000fe40000000000 */
[----:B------:R-:W4:Y:S01]  /*17c0*/  LDG.E.CONSTANT R147, desc[UR6][R18.64+0xb5184] ;  /* 0x0b51840612937981 */ /* 0x000f22000c1e9900 */
[----:B------:R-:W-:-:S03]  /*17d0*/  FMUL R153, R138, R145 ;  /* 0x000000918a997220 */ /* 0x000fc60000400000 */
[----:B------:R-:W4:Y:S01]  /*17e0*/  LDG.E.CONSTANT R140, desc[UR6][R18.64+0xb517c] ;  /* 0x0b517c06128c7981 */ /* 0x000f22000c1e9900 */
[----:B------:R-:W-:Y:S01]  /*17f0*/  FMUL R149, R149, R112 ;  /* 0x0000007095957220 */ /* 0x000fe20000400000 */
[----:B------:R-:W-:Y:S02]  /*1800*/  FMUL R146, R146, UR8 ;  /* 0x0000000892927c20 */ /* 0x000fe40008400000 */
[----:B------:R-:W4:Y:S04]  /*1810*/  LDG.E.CONSTANT R17, desc[UR6][R10.64+0xb5188] ;  /* 0x0b5188060a117981 */ /* 0x000f28000c1e9900 */
[----:B------:R-:W4:Y:S01]  /*1820*/  LDG.E.CONSTANT R136, desc[UR6][R10.64+0xb5178] ;  /* 0x0b5178060a887981 */ /* 0x000f22000c1e9900 */
[----:B------:R-:W-:-:S03]  /*1830*/  FMUL R155, R149, R142 ;  /* 0x0000008e959b7220 */ /* 0x000fc60000400000 */
[----:B------:R-:W4:Y:S01]  /*1840*/  LDG.E.CONSTANT R145, desc[UR6][R18.64+0xb5188] ;  /* 0x0b51880612917981 */ /* 0x000f22000c1e9900 */
[----:B------:R-:W-:-:S03]  /*1850*/  FFMA R159, R143, UR9, R146 ;  /* 0x000000098f9f7c23 */ /* 0x000fc60008000092 */
[----:B------:R-:W4:Y:S04]  /*1860*/  LDG.E.CONSTANT R138, desc[UR6][R18.64+0xb5178] ;  /* 0x0b517806128a7981 */ /* 0x000f28000c1e9900 */
[----:B------:R-:W4:Y:S04]  /*1870*/  LDG.E.CONSTANT R142, desc[UR6][R18.64+0xb3e84] ;  /* 0x0b3e8406128e7981 */ /* 0x000f28000c1e9900 */
[----:B------:R-:W4:Y:S01]  /*1880*/  LDG.E.CONSTANT R143, desc[UR6][R18.64+0xb3e7c] ;  /* 0x0b3e7c06128f7981 */ /* 0x000f22000c1e9900 */
[----:B------:R-:W-:-:S03]  /*1890*/  FMUL R157, R116, R115 ;  /* 0x00000073749d7220 */ /* 0x000fc60000400000 */
[----:B------:R-:W4:Y:S04]  /*18a0*/  LDG.E.CONSTANT R146, desc[UR6][R18.64+0xb3e88] ;  /* 0x0b3e880612927981 */ /* 0x000f28000c1e9900 */
[----:B------:R-:W4:Y:S04]  /*18b0*/  LDG.E.CONSTANT R149, desc[UR6][R18.64+0xb3e78] ;  /* 0x0b3e780612957981 */ /* 0x000f28000c1e9900 */
[----:B------:R-:W4:Y:S04]  /*18c0*/  LDG.E.CONSTANT R115, desc[UR6][R10.64+0xb3e7c] ;  /* 0x0b3e7c060a737981 */ /* 0x000f28000c1e9900 */
[----:B------:R-:W4:Y:S04]  /*18d0*/  LDG.E.CONSTANT R148, desc[UR6][R10.64+0xb3e88] ;  /* 0x0b3e88060a947981 */ /* 0x000f28000c1e9900 */
[----:B------:R-:W4:Y:S01]  /*18e0*/  LDG.E.CONSTANT R151, desc[UR6][R10.64+0xb3e78] ;  /* 0x0b3e78060a977981 */ /* 0x000f22000c1e9900 */
[----:B------:R-:W-:Y:S01]  /*18f0*/  FMUL R153, R108, R153 ;  /* 0x000000996c997220 */ /* 0x000fe20000400000 */
[----:B------:R-:W-:Y:S01]  /*1900*/  FMUL R150, R112, R157 ;  /* 0x0000009d70967220 */ /* 0x000fe20000400000 */
[----:B------:R-:W-:Y:S01]  /*1910*/  FMUL R158, R76, R155 ;  /* 0x0000009b4c9e7220 */ /* 0x000fe20000400000 */
[----:B------:R-:W4:Y:S01]  /*1920*/  LDG.E.CONSTANT R157, desc[UR6][R18.64+0xb4cbc] ;  /* 0x0b4cbc06129d7981 */ /* 0x000f22000c1e9900 */
[----:B------:R-:W-:Y:S01]  /*1930*/  FMUL R156, R153, R154 ;  /* 0x0000009a999c7220 */ /* 0x000fe20000400000 */
[----:B------:R-:W-:Y:S01]  /*1940*/  FADD R153, -R95, R110 ;  /* 0x0000006e5f997221 */ /* 0x000fe20000000100 */
[----:B------:R-:W-:Y:S01]  /*1950*/  FMUL R160, R150, R159 ;  /* 0x0000009f96a07220 */ /* 0x000fe20000400000 */
[----:B------:R-:W-:Y:S01]  /*1960*/  FADD R110, R92, -R113 ;  /* 0x800000715c6e7221 */ /* 0x000fe20000000000 */
[----:B------:R-:W-:Y:S01]  /*1970*/  FMUL R108, R108, R13 ;  /* 0x0000000d6c6c7220 */ /* 0x000fe20000400000 */
[----:B------:R-:W-:Y:S01]  /*1980*/  FMUL R153, R153, UR8 ;  /* 0x0000000899997c20 */ /* 0x000fe20008400000 */
[----:B------:R-:W-:Y:S01]  /*1990*/  FMUL R159, R116, R106 ;  /* 0x0000006a749f7220 */ /* 0x000fe20000400000 */
[----:B------:R-:W-:Y:S01]  /*19a0*/  FFMA R154, R53, R158, R160 ;  /* 0x0000009e359a7223 */ /* 0x000fe200000000a0 */
[----:B------:R-:W4:Y:S01]  /*19b0*/  LDG.E.CONSTANT R106, desc[UR6][R18.64+0xb4cc4] ;  /* 0x0b4cc406126a7981 */ /* 0x000f22000c1e9900 */
[----:B------:R-:W-:-:S03]  /*19c0*/  FFMA R158, R110, UR9, R153 ;  /* 0x000000096e9e7c23 */ /* 0x000fc60008000099 */
[----:B------:R-:W4:Y:S01]  /*19d0*/  LDG.E.CONSTANT R113, desc[UR6][R18.64+0xb4344] ;  /* 0x0b43440612717981 */ /* 0x000f22000c1e9900 */
[----:B------:R-:W-:-:S03]  /*19e0*/  FMUL R159, R112, R159 ;  /* 0x0000009f709f7220 */ /* 0x000fc60000400000 */
[----:B------:R-:W4:Y:S04]  /*19f0*/  LDG.E.CONSTANT R153, desc[UR6][R18.64+0xb4cc8] ;  /* 0x0b4cc80612997981 */ /* 0x000f28000c1e9900 */
[----:B------:R-:W4:Y:S04]  /*1a00*/  LDG.E.CONSTANT R110, desc[UR6][R18.64+0xb4cb8] ;  /* 0x0b4cb806126e7981 */ /* 0x000f28000c1e9900 */
[----:B------:R-:W4:Y:S01]  /*1a10*/  LDG.E.CONSTANT R116, desc[UR6][R18.64+0xb4348] ;  /* 0x0b43480612747981 */ /* 0x000f22000c1e9900 */
[----:B------:R-:W-:Y:S01]  /*1a20*/  FMUL R159, R159, R158 ;  /* 0x0000009e9f9f7220 */ /* 0x000fe20000400000 */
[----:B------:R-:W-:Y:S01]  /*1a30*/  FFMA R160, R53, R156, R12 ;  /* 0x0000009c35a07223 */ /* 0x000fe2000000000c */
[----:B------:R-:W-:Y:S01]  /*1a40*/  FMUL R111, R111, R114 ;  /* 0x000000726f6f7220 */ /* 0x000fe20000400000 */
[----:B------:R-:W4:Y:S01]  /*1a50*/  LDG.E.CONSTANT R155, desc[UR6][R18.64+0xb4338] ;  /* 0x0b433806129b7981 */ /* 0x000f22000c1e9900 */
[----:B------:R-:W0:Y:S01]  /*1a60*/  LDC.64 R12, c[0x0][0x380] ;  /* 0x0000e000ff0c7b82 */ /* 0x000e220000000a00 */
[----:B------:R-:W-:Y:S01]  /*1a70*/  FFMA R161, R53, R159, R154 ;  /* 0x0000009f35a17223 */ /* 0x000fe2000000009a */
[----:B------:R-:W-:Y:S01]  /*1a80*/  FADD R162, -R94, R101 ;  /* 0x000000655ea27221 */ /* 0x000fe20000000100 */
[----:B------:R-:W4:Y:S01]  /*1a90*/  LDG.E.CONSTANT R154, desc[UR6][R10.64+0xb4cc4] ;  /* 0x0b4cc4060a9a7981 */ /* 0x000f22000c1e9900 */
[----:B------:R-:W-:Y:S01]  /*1aa0*/  FMUL R112, R112, R111 ;  /* 0x0000006f70707220 */ /* 0x000fe20000400000 */
[----:B------:R-:W-:-:S02]  /*1ab0*/  FADD R101, R96, -R103 ;  /* 0x8000006760657221 */ /* 0x000fc40000000000 */
[----:B------:R-:W4:Y:S01]  /*1ac0*/  LDG.E.CONSTANT R159, desc[UR6][R10.64+0xb4cbc] ;  /* 0x0b4cbc060a9f7981 */ /* 0x000f22000c1e9900 */
[----:B------:R-:W-:-:S03]  /*1ad0*/  FMUL R162, R162, UR8 ;  /* 0x00000008a2a27c20 */ /* 0x000fc60008400000 */
[----:B------:R-:W4:Y:S04]  /*1ae0*/  LDG.E.CONSTANT R114, desc[UR6][R18.64+0xb433c] ;  /* 0x0b433c0612727981 */ /* 0x000f28000c1e9900 */
[----:B------:R-:W4:Y:S04]  /*1af0*/  LDG.E.CONSTANT R111, desc[UR6][R10.64+0xb4cc8] ;  /* 0x0b4cc8060a6f7981 */ /* 0x000f28000c1e9900 */
[----:B------:R-:W4:Y:S01]  /*1b00*/  LDG.E.CONSTANT R156, desc[UR6][R10.64+0xb4348] ;  /* 0x0b4348060a9c7981 */ /* 0x000f22000c1e9900 */
[----:B------:R-:W-:-:S03]  /*1b10*/  FFMA R163, R101, UR9, R162 ;  /* 0x0000000965a37c23 */ /* 0x000fc600080000a2 */
[----:B------:R-:W4:Y:S04]  /*1b20*/  LDG.E.CONSTANT R158, desc[UR6][R10.64+0xb4cb8] ;  /* 0x0b4cb8060a9e7981 */ /* 0x000f28000c1e9900 */
[----:B------:R-:W4:Y:S04]  /*1b30*/  LDG.E.CONSTANT R19, desc[UR6][R10.64+0xb4344] ;  /* 0x0b4344060a137981 */ /* 0x000f28000c1e9900 */
[----:B------:R-:W4:Y:S04]  /*1b40*/  LDG.E.CONSTANT R18, desc[UR6][R10.64+0xb433c] ;  /* 0x0b433c060a127981 */ /* 0x000f28000c1e9900 */
[----:B------:R1:W4:Y:S01]  /*1b50*/  LDG.E.CONSTANT R101, desc[UR6][R10.64+0xb4338] ;  /* 0x0b4338060a657981 */ /* 0x000322000c1e9900 */
[----:B------:R-:W-:Y:S01]  /*1b60*/  FADD R103, R160, R161 ;  /* 0x000000a1a0677221 */ /* 0x000fe20000000000 */
[----:B------:R-:W-:Y:S01]  /*1b70*/  FFMA R161, R98, 2, R97 ;  /* 0x4000000062a17823 */ /* 0x000fe20000000061 */
[----:B0-----:R-:W-:-:S04]  /*1b80*/  IMAD.WIDE R12, R60, 0x4, R12 ;  /* 0x000000043c0c7825 */ /* 0x001fc800078e020c */
[----:B------:R-:W-:Y:S02]  /*1b90*/  FMUL R160, R161, R100 ;  /* 0x00000064a1a07220 */ /* 0x000fe40000400000 */
[----:B------:R-:W4:Y:S01]  /*1ba0*/  LDG.E R161, desc[UR6][R12.64] ;  /* 0x000000060ca17981 */ /* 0x000f22000c1e1900 */
[----:B------:R-:W-:Y:S01]  /*1bb0*/  FADD R162, -R104, R77 ;  /* 0x0000004d68a27221 */ /* 0x000fe20000000100 */
[----:B------:R-:W-:Y:S01]  /*1bc0*/  FMUL R160, R160, R99 ;  /* 0x00000063a0a07220 */ /* 0x000fe20000400000 */
[----:B------:R-:W-:Y:S01]  /*1bd0*/  FADD R77, R105, -R74 ;  /* 0x8000004a694d7221 */ /* 0x000fe20000000000 */
[----:B------:R-:W-:Y:S01]  /*1be0*/  FMUL R74, R98, R117 ;  /* 0x00000075624a7220 */ /* 0x000fe20000400000 */
[----:B------:R-:W-:Y:S01]  /*1bf0*/  FMUL R162, R162, UR8 ;  /* 0x00000008a2a27c20 */ /* 0x000fe20008400000 */
[----:B------:R-:W-:Y:S02]  /*1c00*/  FMUL R160, R160, R163 ;  /* 0x000000a3a0a07220 */ /* 0x000fe40000400000 */
[----:B-1----:R-:W-:Y:S01]  /*1c10*/  FMUL R10, R99, R74 ;  /* 0x0000004a630a7220 */ /* 0x002fe20000400000 */
[----:B------:R-:W-:Y:S01]  /*1c20*/  FFMA R77, R77, UR9, R162 ;  /* 0x000000094d4d7c23 */ /* 0x000fe200080000a2 */
[----:B------:R-:W-:Y:S01]  /*1c30*/  FADD R11, -R14, R81 ;  /* 0x000000510e0b7221 */ /* 0x000fe20000000100 */
[----:B------:R-:W-:Y:S01]  /*1c40*/  FMUL R74, R160, R119 ;  /* 0x00000077a04a7220 */ /* 0x000fe20000400000 */
[----:B------:R-:W-:Y:S01]  /*1c50*/  FMUL R100, R97, R100 ;  /* 0x0000006461647220 */ /* 0x000fe20000400000 */
[----:B------:R-:W-:Y:S01]  /*1c60*/  FMUL R160, R10, R77 ;  /* 0x0000004d0aa07220 */ /* 0x000fe20000400000 */
[----:B--2---:R-:W-:Y:S01]  /*1c70*/  FMUL R98, R98, R123 ;  /* 0x0000007b62627220 */ /* 0x004fe20000400000 */
[----:B---3--:R-:W-:Y:S01]  /*1c80*/  FADD R77, R23, -R78 ;  /* 0x8000004e174d7221 */ /* 0x008fe20000000000 */
[----:B------:R-:W-:Y:S01]  /*1c90*/  FMUL R78, R11, UR8 ;  /* 0x000000080b4e7c20 */ /* 0x000fe20008400000 */
[----:B------:R-:W-:-:S03]  /*1ca0*/  FMUL R11, R99, R100 ;  /* 0x00000064630b7220 */ /* 0x000fc60000400000 */
[----:B------:R-:W-:Y:S01]  /*1cb0*/  FFMA R100, R77, UR9, R78 ;  /* 0x000000094d647c23 */ /* 0x000fe2000800004e */
[----:B------:R-:W-:Y:S01]  /*1cc0*/  FADD R78, -R107, R80 ;  /* 0x000000506b4e7221 */ /* 0x000fe20000000100 */
[----:B------:R-:W-:-:S03]  /*1cd0*/  FADD R77, R102, -R83 ;  /* 0x80000053664d7221 */ /* 0x000fc60000000000 */
[----:B------:R-:W-:Y:S01]  /*1ce0*/  FMUL R78, R78, UR8 ;  /* 0x000000084e4e7c20 */ /* 0x000fe20008400000 */
[----:B------:R-:W-:Y:S01]  /*1cf0*/  FMUL R99, R99, R98 ;  /* 0x0000006263637220 */ /* 0x000fe20000400000 */
[----:B----4-:R-:W-:Y:S02]  /*1d00*/  FFMA R98, R125, 2, R24 ;  /* 0x400000007d627823 */ /* 0x010fe40000000018 */
[----:B------:R-:W-:Y:S02]  /*1d10*/  FFMA R78, R77, UR9, R78 ;  /* 0x000000094d4e7c23 */ /* 0x000fe4000800004e */
[----:B------:R-:W-:-:S04]  /*1d20*/  FMUL R81, R98, R121 ;  /* 0x0000007962517220 */ /* 0x000fc80000400000 */
[----:B------:R-:W-:Y:S01]  /*1d30*/  FMUL R81, R81, R22 ;  /* 0x0000001651517220 */ /* 0x000fe20000400000 */
[----:B------:R-:W-:Y:S01]  /*1d40*/  FADD R80, R120, -R89 ;  /* 0x8000005978507221 */ /* 0x000fe20000000000 */
[----:B------:R-:W-:-:S04]  /*1d50*/  FADD R77, -R127, R88 ;  /* 0x000000587f4d7221 */ /* 0x000fc80000000100 */
[----:B------:R-:W-:Y:S01]  /*1d60*/  FMUL R83, R77, UR8 ;  /* 0x000000084d537c20 */ /* 0x000fe20008400000 */
[----:B------:R-:W-:-:S03]  /*1d70*/  FMUL R77, R125, R126 ;  /* 0x0000007e7d4d7220 */ /* 0x000fc60000400000 */
[----:B------:R-:W-:Y:S01]  /*1d80*/  FFMA R80, R80, UR9, R83 ;  /* 0x0000000950507c23 */ /* 0x000fe20008000053 */
[----:B------:R-:W-:Y:S01]  /*1d90*/  FADD R83, -R118, R85 ;  /* 0x0000005576537221 */ /* 0x000fe20000000100 */
[----:B------:R-:W-:Y:S01]  /*1da0*/  FMUL R81, R81, R100 ;  /* 0x0000006451517220 */ /* 0x000fe20000400000 */
[----:B------:R-:W-:Y:S01]  /*1db0*/  FMUL R77, R22, R77 ;  /* 0x0000004d164d7220 */ /* 0x000fe20000400000 */
[----:B------:R-:W-:Y:S01]  /*1dc0*/  FADD R72, R109, -R72 ;  /* 0x800000486d487221 */ /* 0x000fe20000000000 */
[----:B------:R-:W-:Y:S01]  /*1dd0*/  FMUL R83, R83, UR8 ;  /* 0x0000000853537c20 */ /* 0x000fe20008400000 */
[----:B------:R-:W-:Y:S01]  /*1de0*/  FMUL R124, R81, R124 ;  /* 0x0000007c517c7220 */ /* 0x000fe20000400000 */
[----:B------:R-:W-:Y:S01]  /*1df0*/  FADD R85, R94, -R14 ;  /* 0x8000000e5e557221 */ /* 0x000fe20000000000 */
[----:B------:R-:W-:Y:S01]  /*1e00*/  FMUL R125, R125, R26 ;  /* 0x0000001a7d7d7220 */ /* 0x000fe20000400000 */
[----:B------:R-:W-:Y:S01]  /*1e10*/  FFMA R74, R53, R74, R160 ;  /* 0x0000004a354a7223 */ /* 0x000fe200000000a0 */
[----:B------:R-:W-:Y:S01]  /*1e20*/  FMUL R78, R99, R78 ;  /* 0x0000004e634e7220 */ /* 0x000fe20000400000 */
[----:B------:R-:W-:Y:S01]  /*1e30*/  FADD R81, R96, -R23 ;  /* 0x8000001760517221 */ /* 0x000fe20000000000 */
[----:B------:R-:W-:Y:S01]  /*1e40*/  FMUL R80, R77, R80 ;  /* 0x000000504d507220 */ /* 0x000fe20000400000 */
[----:B------:R-:W-:Y:S01]  /*1e50*/  FFMA R72, R72, UR9, R83 ;  /* 0x0000000948487c23 */ /* 0x000fe20008000053 */
[----:B------:R-:W-:Y:S01]  /*1e60*/  FMUL R125, R22, R125 ;  /* 0x0000007d167d7220 */ /* 0x000fe20000400000 */
[----:B------:R-:W-:Y:S01]  /*1e70*/  FADD R83, R36, -R37 ;  /* 0x8000002524537221 */ /* 0x000fe20000000000 */
[----:B------:R-:W-:Y:S01]  /*1e80*/  FMUL R88, R85, UR8 ;  /* 0x0000000855587c20 */ /* 0x000fe20008400000 */
[----:B------:R-:W-:Y:S01]  /*1e90*/  FADD R26, R50, -R39 ;  /* 0x80000027321a7221 */ /* 0x000fe20000000000 */
[----:B------:R-:W-:Y:S01]  /*1ea0*/  FMUL R81, R81, UR8 ;  /* 0x0000000851517c20 */ /* 0x000fe20008400000 */
[C---:B------:R-:W-:Y:S01]  /*1eb0*/  FFMA R74, R53.reuse, R78, R74 ;  /* 0x0000004e354a7223 */ /* 0x040fe2000000004a */
[----:B------:R-:W-:Y:S01]  /*1ec0*/  FFMA R80, R53, R124, R80 ;  /* 0x0000007c35507223 */ /* 0x000fe20000000050 */
[----:B------:R-:W-:Y:S01]  /*1ed0*/  FMUL R125, R125, R72 ;  /* 0x000000487d7d7220 */ /* 0x000fe20000400000 */
[----:B------:R-:W-:Y:S01]  /*1ee0*/  FADD R78, R105, -R120 ;  /* 0x80000078694e7221 */ /* 0x000fe20000000000 */
[----:B------:R-:W-:Y:S01]  /*1ef0*/  FFMA R72, R83, UR9, R88 ;  /* 0x0000000953487c23 */ /* 0x000fe20008000058 */
[----:B------:R-:W-:Y:S01]  /*1f00*/  FFMA R26, R26, UR9, R81 ;  /* 0x000000091a1a7c23 */ /* 0x000fe20008000051 */
[----:B------:R-:W-:Y:S01]  /*1f10*/  FADD R83, R104, -R127 ;  /* 0x8000007f68537221 */ /* 0x000fe20000000000 */
[----:B------:R-:W-:Y:S01]  /*1f20*/  FFMA R125, R53, R125, R80 ;  /* 0x0000007d357d7223 */ /* 0x000fe20000000050 */
[----:B------:R-:W-:Y:S01]  /*1f30*/  FMUL R81, R78, UR8 ;  /* 0x000000084e517c20 */ /* 0x000fe20008400000 */
[----:B------:R-:W-:Y:S01]  /*1f40*/  FADD R80, R35, -R90 ;  /* 0x8000005a23507221 */ /* 0x000fe20000000000 */
[----:B------:R-:W-:Y:S01]  /*1f50*/  FMUL R78, R34, R129 ;  /* 0x00000081224e7220 */ /* 0x000fe20000400000 */
[----:B------:R-:W-:Y:S01]  /*1f60*/  FMUL R88, R83, UR8 ;  /* 0x0000000853587c20 */ /* 0x000fe20008400000 */
[----:B------:R-:W-:Y:S01]  /*1f70*/  FADD R85, R52, -R93 ;  /* 0x8000005d34557221 */ /* 0x000fe20000000000 */
[----:B------:R-:W-:Y:S01]  /*1f80*/  FMUL R83, R71, R28 ;  /* 0x0000001c47537220 */ /* 0x000fe20000400000 */
[----:B------:R-:W-:Y:S01]  /*1f90*/  FFMA R81, R80, UR9, R81 ;  /* 0x0000000950517c23 */ /* 0x000fe20008000051 */
[----:B------:R-:W-:Y:S01]  /*1fa0*/  FMUL R78, R33, R78 ;  /* 0x0000004e214e7220 */ /* 0x000fe20000400000 */
[----:B------:R-:W-:Y:S01]  /*1fb0*/  FFMA R98, R85, UR9, R88 ;  /* 0x0000000955627c23 */ /* 0x000fe20008000058 */
[----:B------:R-:W-:Y:S01]  /*1fc0*/  FMUL R83, R32, R83 ;  /* 0x0000005320537220 */ /* 0x000fe20000400000 */
[----:B------:R-:W-:Y:S01]  /*1fd0*/  FADD R80, R102, -R109 ;  /* 0x8000006d66507221 */ /* 0x000fe20000000000 */
[----:B------:R-:W-:Y:S01]  /*1fe0*/  FMUL R88, R78, R81 ;  /* 0x000000514e587220 */ /* 0x000fe20000400000 */
[----:B------:R-:W-:Y:S01]  /*1ff0*/  FFMA R81, R15, 2, R34 ;  /* 0x400000000f517823 */ /* 0x000fe20000000022 */
[----:B------:R-:W-:Y:S01]  /*2000*/  FMUL R98, R83, R98 ;  /* 0x0000006253627220 */ /* 0x000fe20000400000 */
[----:B------:R-:W-:Y:S01]  /*2010*/  FADD R78, R51, -R92 ;  /* 0x8000005c334e7221 */ /* 0x000fe20000000000 */
[----:B------:R-:W-:Y:S01]  /*2020*/  FMUL R83, R80, UR8 ;  /* 0x0000000850537c20 */ /* 0x000fe20008400000 */
[----:B------:R-:W-:Y:S01]  /*2030*/  FADD R89, R107, -R118 ;  /* 0x800000766b597221 */ /* 0x000fe20000000000 */
[----:B------:R-:W-:Y:S01]  /*2040*/  FMUL R80, R81, R128 ;  /* 0x0000008051507220 */ /* 0x000fe20000400000 */
[----:B------:R-:W-:Y:S01]  /*2050*/  FFMA R85, R30, 2, R71 ;  /* 0x400000001e557823 */ /* 0x000fe20000000047 */
[----:B------:R-:W-:Y:S01]  /*2060*/  FFMA R78, R78, UR9, R83 ;  /* 0x000000094e4e7c23 */ /* 0x000fe20008000053 */
[----:B------:R-:W-:Y:S01]  /*2070*/  FMUL R100, R89, UR8 ;  /* 0x0000000859647c20 */ /* 0x000fe20008400000 */
[----:B------:R-:W-:Y:S01]  /*2080*/  FADD R83, R40, -R95 ;  /* 0x8000005f28537221 */ /* 0x000fe20000000000 */
[----:B------:R-:W-:-:S03]  /*2090*/  FMUL R81, R33, R80 ;  /* 0x0000005021517220 */ /* 0x000fc60000400000 */
[----:B------:R-:W-:Y:S01]  /*20a0*/  FFMA R100, R83, UR9, R100 ;  /* 0x0000000953647c23 */ /* 0x000fe20008000064 */
[----:B------:R-:W-:Y:S01]  /*20b0*/  FMUL R85, R85, R0 ;  /* 0x0000000055557220 */ /* 0x000fe20000400000 */
[----:B------:R-:W-:Y:S01]  /*20c0*/  FMUL R81, R81, R26 ;  /* 0x0000001a51517220 */ /* 0x000fe20000400000 */
[C---:B------:R-:W-:Y:S01]  /*20d0*/  FMUL R83, R53.reuse, R88 ;  /* 0x0000005835537220 */ /* 0x040fe20000400000 */
[----:B------:R-:W-:Y:S01]  /*20e0*/  FMUL R26, R34, R27 ;  /* 0x0000001b221a7220 */ /* 0x000fe20000400000 */
[----:B------:R-:W-:Y:S01]  /*20f0*/  FMUL R85, R32, R85 ;  /* 0x0000005520557220 */ /* 0x000fe20000400000 */
[----:B------:R-:W-:Y:S01]  /*2100*/  FMUL R98, R53, R98 ;  /* 0x0000006235627220 */ /* 0x000fe20000400000 */
[----:B------:R-:W-:Y:S01]  /*2110*/  FMUL R89, R71, R29 ;  /* 0x0000001d47597220 */ /* 0x000fe20000400000 */
[----:B------:R-:W-:Y:S01]  /*2120*/  FFMA R81, R76, R81, R83 ;  /* 0x000000514c517223 */ /* 0x000fe20000000053 */
[----:B------:R-:W-:Y:S01]  /*2130*/  FMUL R85, R85, R72 ;  /* 0x0000004855557220 */ /* 0x000fe20000400000 */
[----:B------:R-:W-:Y:S01]  /*2140*/  FMUL R26, R33, R26 ;  /* 0x0000001a211a7220 */ /* 0x000fe20000400000 */
[----:B------:R-:W-:Y:S01]  /*2150*/  FADD R74, R74, R125 ;  /* 0x0000007d4a4a7221 */ /* 0x000fe20000000000 */
[----:B------:R-:W-:Y:S01]  /*2160*/  FMUL R72, R32, R89 ;  /* 0x0000005920487220 */ /* 0x000fe20000400000 */
[----:B------:R-:W-:Y:S01]  /*2170*/  FFMA R85, R76, R85, R98 ;  /* 0x000000554c557223 */ /* 0x000fe20000000062 */
[----:B------:R-:W-:Y:S01]  /*2180*/  FFMA R26, R26, R78, R81 ;  /* 0x0000004e1a1a7223 */ /* 0x000fe20000000051 */
[----:B------:R-:W-:Y:S01]  /*2190*/  FMUL R121, R24, R121 ;  /* 0x0000007918797220 */ /* 0x000fe20000400000 */
[----:B------:R-:W-:Y:S01]  /*21a0*/  FMUL R74, R74, UR8 ;  /* 0x000000084a4a7c20 */ /* 0x000fe20008400000 */
[----:B------:R-:W-:Y:S01]  /*21b0*/  FFMA R85, R72, R100, R85 ;  /* 0x0000006448557223 */ /* 0x000fe20000000055 */
[----:B------:R-:W-:Y:S01]  /*21c0*/  FADD R24, R26, R25 ;  /* 0x000000191a187221 */ /* 0x000fe20000000000 */
[C---:B------:R-:W-:Y:S01]  /*21d0*/  FMUL R26, R38.reuse, R133 ;  /* 0x00000085261a7220 */ /* 0x040fe20000400000 */
[----:B------:R-:W-:Y:S01]  /*21e0*/  FMUL R72, R38, R137 ;  /* 0x0000008926487220 */ /* 0x000fe20000400000 */
[----:B------:R-:W-:-:S02]  /*21f0*/  FFMA R103, R103, UR9, R74 ;  /* 0x0000000967677c23 */ /* 0x000fc4000800004a */
[C---:B------:R-:W-:Y:S01]  /*2200*/  FMUL R26, R79.reuse, R26 ;  /* 0x0000001a4f1a7220 */ /* 0x040fe20000400000 */
[----:B------:R-:W-:Y:S01]  /*2210*/  FMUL R72, R79, R72 ;  /* 0x000000484f487220 */ /* 0x000fe20000400000 */
[----:B------:R-:W-:-:S04]  /*2220*/  FADD R78, R21, -R20 ;  /* 0x80000014154e7221 */ /* 0x000fc80000000000 */
[----:B------:R-:W-:Y:S01]  /*2230*/  FMUL R81, R78, UR8 ;  /* 0x000000084e517c20 */ /* 0x000fe20008400000 */
[----:B------:R-:W-:-:S04]  /*2240*/  FADD R38, R147, -R140 ;  /* 0x8000008c93267221 */ /* 0x000fc80000000000 */
[----:B------:R-:W-:Y:S01]  /*2250*/  FMUL R38, R38, UR8 ;  /* 0x0000000826267c20 */ /* 0x000fe20008400000 */
[----:B------:R-:W-:-:S04]  /*2260*/  FADD R74, R17, -R136 ;  /* 0x80000088114a7221 */ /* 0x000fc80000000000 */
[----:B------:R-:W-:Y:S01]  /*2270*/  FFMA R81, R74, UR9, R81 ;  /* 0x000000094a517c23 */ /* 0x000fe20008000051 */
[----:B------:R-:W-:-:S04]  /*2280*/  FADD R25, R145, -R138 ;  /* 0x8000008a91197221 */ /* 0x000fc80000000000 */
[----:B------:R-:W-:Y:S01]  /*2290*/  FFMA R25, R25, UR9, R38 ;  /* 0x0000000919197c23 */ /* 0x000fe20008000026 */
[----:B------:R-:W-:-:S03]  /*22a0*/  FADD R74, R142, -R143 ;  /* 0x8000008f8e4a7221 */ /* 0x000fc60000000000 */
[----:B------:R-:W-:Y:S01]  /*22b0*/  FMUL R25, R26, R25 ;  /* 0x000000191a197220 */ /* 0x000fe20000400000 */
[----:B------:R-:W-:Y:S01]  /*22c0*/  FMUL R81, R72, R81 ;  /* 0x0000005148517220 */ /* 0x000fe20000400000 */
[----:B------:R-:W-:Y:S01]  /*22d0*/  FMUL R26, R82, R135 ;  /* 0x00000087521a7220 */ /* 0x000fe20000400000 */
[----:B------:R-:W-:Y:S01]  /*22e0*/  FMUL R79, R74, UR8 ;  /* 0x000000084a4f7c20 */ /* 0x000fe20008400000 */
[----:B------:R-:W-:Y:S01]  /*22f0*/  FADD R38, R146, -R149 ;  /* 0x8000009592267221 */ /* 0x000fe20000000000 */
[----:B------:R-:W-:-:S03]  /*2300*/  FADD R72, R152, -R115 ;  /* 0x8000007398487221 */ /* 0x000fc60000000000 */
[----:B------:R-:W-:Y:S01]  /*2310*/  FFMA R79, R38, UR9, R79 ;  /* 0x00000009264f7c23 */ /* 0x000fe2000800004f */
[----:B------:R-:W-:Y:S01]  /*2320*/  FMUL R82, R82, R141 ;  /* 0x0000008d52527220 */ /* 0x000fe20000400000 */
[C---:B------:R-:W-:Y:S01]  /*2330*/  FMUL R26, R41.reuse, R26 ;  /* 0x0000001a291a7220 */ /* 0x040fe20000400000 */
[----:B------:R-:W-:Y:S01]  /*2340*/  FMUL R83, R72, UR8 ;  /* 0x0000000848537c20 */ /* 0x000fe20008400000 */
[----:B------:R-:W-:Y:S01]  /*2350*/  FADD R38, R148, -R151 ;  /* 0x8000009794267221 */ /* 0x000fe20000000000 */
[----:B------:R-:W-:Y:S01]  /*2360*/  FMUL R82, R41, R82 ;  /* 0x0000005229527220 */ /* 0x000fe20000400000 */
[----:B------:R-:W-:Y:S02]  /*2370*/  FMUL R26, R26, R79 ;  /* 0x0000004f1a1a7220 */ /* 0x000fe40000400000 */
[----:B------:R-:W-:Y:S01]  /*2380*/  FFMA R83, R38, UR9, R83 ;  /* 0x0000000926537c23 */ /* 0x000fe20008000053 */
[----:B------:R-:W-:Y:S01]  /*2390*/  FMUL R25, R54, R25 ;  /* 0x0000001936197220 */ /* 0x000fe20000400000 */
[----:B------:R-:W-:-:S02]  /*23a0*/  FMUL R41, R53, R26 ;  /* 0x0000001a35297220 */ /* 0x000fc40000400000 */
[----:B------:R-:W-:Y:S01]  /*23b0*/  FMUL R83, R82, R83 ;  /* 0x0000005352537220 */ /* 0x000fe20000400000 */
[----:B------:R-:W-:-:S03]  /*23c0*/  FFMA R25, R76, R25, R81 ;  /* 0x000000194c197223 */ /* 0x000fc60000000051 */
[----:B------:R-:W-:Y:S01]  /*23d0*/  FFMA R26, R76, R41, R83 ;  /* 0x000000294c1a7223 */ /* 0x000fe20000000053 */
[----:B------:R-:W-:-:S03]  /*23e0*/  FADD R148, R17, -R148 ;  /* 0x8000009411947221 */ /* 0x000fc60000000000 */
[----:B------:R-:W-:Y:S01]  /*23f0*/  FADD R17, R25, R26 ;  /* 0x0000001a19117221 */ /* 0x000fe20000000000 */
[----:B------:R-:W-:Y:S01]  /*2400*/  FMUL R25, R87, R130 ;  /* 0x0000008257197220 */ /* 0x000fe20000400000 */
[C---:B------:R-:W-:Y:S01]  /*2410*/  FADD R38, R106.reuse, -R157 ;  /* 0x8000009d6a267221 */ /* 0x040fe20000000000 */
[----:B------:R-:W-:Y:S02]  /*2420*/  FADD R106, R106, -R113 ;  /* 0x800000716a6a7221 */ /* 0x000fe40000000000 */
[----:B------:R-:W-:Y:S01]  /*2430*/  FMUL R41, R86, R25 ;  /* 0x0000001956297220 */ /* 0x000fe20000400000 */
[----:B------:R-:W-:Y:S01]  /*2440*/  FADD R142, R147, -R142 ;  /* 0x8000008e938e7221 */ /* 0x000fe20000000000 */
[----:B------:R-:W-:Y:S01]  /*2450*/  FMUL R81, R106, UR8 ;  /* 0x000000086a517c20 */ /* 0x000fe20008400000 */
[C---:B------:R-:W-:Y:S01]  /*2460*/  FADD R25, R153.reuse, -R110 ;  /* 0x8000006e99197221 */ /* 0x040fe20000000000 */
[----:B------:R-:W-:Y:S01]  /*2470*/  FADD R153, R153, -R116 ;  /* 0x8000007499997221 */ /* 0x000fe20000000000 */
[----:B------:R-:W-:Y:S01]  /*2480*/  FADD R145, R145, -R146 ;  /* 0x8000009291917221 */ /* 0x000fe20000000000 */
[----:B------:R-:W-:Y:S01]  /*2490*/  FMUL R38, R38, UR8 ;  /* 0x0000000826267c20 */ /* 0x000fe20008400000 */
[----:B------:R-:W-:Y:S01]  /*24a0*/  FFMA R81, R142, UR9, R81 ;  /* 0x000000098e517c23 */ /* 0x000fe20008000051 */
[----:B------:R-:W-:Y:S01]  /*24b0*/  FMUL R72, R153, UR8 ;  /* 0x0000000899487c20 */ /* 0x000fe20008400000 */
[----:B------:R-:W-:Y:S01]  /*24c0*/  FADD R110, R110, -R155 ;  /* 0x8000009b6e6e7221 */ /* 0x000fe20000000000 */
[----:B------:R-:W-:Y:S01]  /*24d0*/  FFMA R25, R25, UR9, R38 ;  /* 0x0000000919197c23 */ /* 0x000fe20008000026 */
[----:B------:R-:W-:Y:S01]  /*24e0*/  FMUL R26, R84, R131 ;  /* 0x00000083541a7220 */ /* 0x000fe20000400000 */
[----:B------:R-:W-:Y:S01]  /*24f0*/  FFMA R145, R145, UR9, R72 ;  /* 0x0000000991917c23 */ /* 0x000fe20008000048 */
[----:B------:R-:W-:Y:S01]  /*2500*/  FMUL R38, R10, R81 ;  /* 0x000000510a267220 */ /* 0x000fe20000400000 */
[----:B------:R-:W-:Y:S01]  /*2510*/  FADD R138, R138, -R149 ;  /* 0x800000958a8a7221 */ /* 0x000fe20000000000 */
[----:B------:R-:W-:Y:S01]  /*2520*/  FMUL R79, R110, UR8 ;  /* 0x000000086e4f7c20 */ /* 0x000fe20008400000 */
[----:B------:R-:W-:Y:S01]  /*2530*/  FADD R10, R154, -R159 ;  /* 0x8000009f9a0a7221 */ /* 0x000fe20000000000 */
[----:B------:R-:W-:Y:S01]  /*2540*/  FMUL R145, R16, R145 ;  /* 0x0000009110917220 */ /* 0x000fe20000400000 */
[----:B------:R-:W-:Y:S01]  /*2550*/  FMUL R26, R91, R26 ;  /* 0x0000001a5b1a7220 */ /* 0x000fe20000400000 */
[--C-:B------:R-:W-:Y:S01]  /*2560*/  FADD R113, R113, -R114.reuse ;  /* 0x8000007271717221 */ /* 0x100fe20000000000 */
[----:B------:R-:W-:Y:S01]  /*2570*/  FFMA R79, R138, UR9, R79 ;  /* 0x000000098a4f7c23 */ /* 0x000fe2000800004f */
[----:B------:R-:W-:Y:S01]  /*2580*/  FMUL R10, R10, UR8 ;  /* 0x000000080a0a7c20 */ /* 0x000fe20008400000 */
[----:B------:R-:W-:Y:S01]  /*2590*/  FADD R116, R116, -R155 ;  /* 0x8000009b74747221 */ /* 0x000fe20000000000 */
[----:B------:R-:W-:Y:S01]  /*25a0*/  FADD R114, R157, -R114 ;  /* 0x800000729d727221 */ /* 0x000fe20000000000 */
[----:B------:R-:W-:Y:S01]  /*25b0*/  FMUL R113, R113, UR8 ;  /* 0x0000000871717c20 */ /* 0x000fe20008400000 */
[C---:B------:R-:W-:Y:S01]  /*25c0*/  FADD R16, R111.reuse, -R156 ;  /* 0x8000009c6f107221 */ /* 0x040fe20000000000 */
[----:B------:R-:W-:Y:S01]  /*25d0*/  FMUL R26, R26, R25 ;  /* 0x000000191a1a7220 */ /* 0x000fe20000400000 */
[----:B------:R-:W-:Y:S01]  /*25e0*/  FADD R111, R111, -R158 ;  /* 0x8000009e6f6f7221 */ /* 0x000fe20000000000 */
[----:B------:R-:W-:Y:S01]  /*25f0*/  FADD R154, R154, -R19 ;  /* 0x800000139a9a7221 */ /* 0x000fe20000000000 */
[----:B------:R-:W-:Y:S01]  /*2600*/  FADD R21, R21, -R152 ;  /* 0x8000009815157221 */ /* 0x000fe20000000000 */
[----:B------:R-:W-:Y:S01]  /*2610*/  FADD R19, R19, -R18 ;  /* 0x8000001213137221 */ /* 0x000fe20000000000 */
[----:B------:R-:W-:Y:S01]  /*2620*/  FMUL R150, R150, R79 ;  /* 0x0000004f96967220 */ /* 0x000fe20000400000 */
[----:B------:R-:W-:Y:S01]  /*2630*/  FMUL R25, R16, UR8 ;  /* 0x0000000810197c20 */ /* 0x000fe20008400000 */
[----:B------:R-:W-:Y:S01]  /*2640*/  FFMA R111, R111, UR9, R10 ;  /* 0x000000096f6f7c23 */ /* 0x000fe2000800000a */
[----:B------:R-:W-:Y:S01]  /*2650*/  FADD R158, R158, -R101 ;  /* 0x800000659e9e7221 */ /* 0x000fe20000000000 */
[----:B------:R-:W-:Y:S01]  /*2660*/  FADD R18, R159, -R18 ;  /* 0x800000129f127221 */ /* 0x000fe20000000000 */
[----:B------:R-:W-:Y:S01]  /*2670*/  FMUL R154, R154, UR8 ;  /* 0x000000089a9a7c20 */ /* 0x000fe20008400000 */
[----:B------:R-:W-:Y:S01]  /*2680*/  FADD R140, R140, -R143 ;  /* 0x8000008f8c8c7221 */ /* 0x000fe20000000000 */
[----:B------:R-:W-:Y:S01]  /*2690*/  FMUL R84, R84, R139 ;  /* 0x0000008b54547220 */ /* 0x000fe20000400000 */
[----:B------:R-:W-:Y:S01]  /*26a0*/  FMUL R87, R87, R132 ;  /* 0x0000008457577220 */ /* 0x000fe20000400000 */
[----:B------:R-:W-:Y:S01]  /*26b0*/  FMUL R79, R114, UR8 ;  /* 0x00000008724f7c20 */ /* 0x000fe20008400000 */
[----:B------:R-:W-:Y:S01]  /*26c0*/  FFMA R116, R116, UR9, R113 ;  /* 0x0000000974747c23 */ /* 0x000fe20008000071 */
[----:B------:R-:W-:Y:S01]  /*26d0*/  FADD R101, R156, -R101 ;  /* 0x800000659c657221 */ /* 0x000fe20000000000 */
[----:B------:R-:W-:Y:S01]  /*26e0*/  FMUL R10, R19, UR8 ;  /* 0x00000008130a7c20 */ /* 0x000fe20008400000 */
[----:B------:R-:W-:Y:S01]  /*26f0*/  FADD R20, R20, -R115 ;  /* 0x8000007314147221 */ /* 0x000fe20000000000 */
[----:B------:R-:W-:Y:S01]  /*2700*/  FFMA R25, R148, UR9, R25 ;  /* 0x0000000994197c23 */ /* 0x000fe20008000019 */
[----:B------:R-:W-:Y:S01]  /*2710*/  FMUL R19, R18, UR8 ;  /* 0x0000000812137c20 */ /* 0x000fe20008400000 */
[----:B------:R-:W-:Y:S01]  /*2720*/  FFMA R154, R21, UR9, R154 ;  /* 0x00000009159a7c23 */ /* 0x000fe2000800009a */
[----:B------:R-:W-:Y:S01]  /*2730*/  FMUL R84, R91, R84 ;  /* 0x000000545b547220 */ /* 0x000fe20000400000 */
[----:B------:R-:W-:Y:S01]  /*2740*/  FMUL R86, R86, R87 ;  /* 0x0000005756567220 */ /* 0x000fe20000400000 */
[----:B------:R-:W-:Y:S01]  /*2750*/  FFMA R140, R140, UR9, R79 ;  /* 0x000000098c8c7c23 */ /* 0x000fe2000800004f */
[----:B------:R-:W-:Y:S01]  /*2760*/  FMUL R116, R41, R116 ;  /* 0x0000007429747220 */ /* 0x000fe20000400000 */
[----:B------:R-:W-:Y:S01]  /*2770*/  FFMA R101, R101, UR9, R10 ;  /* 0x0000000965657c23 */ /* 0x000fe2000800000a */
[----:B------:R-:W-:Y:S01]  /*2780*/  FMUL R22, R22, R121 ;  /* 0x0000007916167220 */ /* 0x000fe20000400000 */
[----:B------:R-:W-:Y:S01]  /*2790*/  FMUL R108, R108, R25 ;  /* 0x000000196c6c7220 */ /* 0x000fe20000400000 */
[----:B------:R-:W-:Y:S01]  /*27a0*/  FFMA R19, R20, UR9, R19 ;  /* 0x0000000914137c23 */ /* 0x000fe20008000013 */
[----:B------:R-:W-:Y:S01]  /*27b0*/  FMUL R154, R11, R154 ;  /* 0x0000009a0b9a7220 */ /* 0x000fe20000400000 */
[----:B------:R-:W-:Y:S01]  /*27c0*/  FADD R136, R136, -R151 ;  /* 0x8000009788887221 */ /* 0x000fe20000000000 */
[----:B------:R-:W-:Y:S01]  /*27d0*/  FMUL R111, R84, R111 ;  /* 0x0000006f546f7220 */ /* 0x000fe20000400000 */
[----:B------:R-:W-:Y:S01]  /*27e0*/  FMUL R25, R55, R26 ;  /* 0x0000001a37197220 */ /* 0x000fe20000400000 */
[----:B------:R-:W-:Y:S01]  /*27f0*/  FMUL R140, R77, R140 ;  /* 0x0000008c4d8c7220 */ /* 0x000fe20000400000 */
[----:B------:R-:W-:Y:S01]  /*2800*/  FMUL R41, R158, UR8 ;  /* 0x000000089e297c20 */ /* 0x000fe20008400000 */
[----:B------:R-:W-:Y:S01]  /*2810*/  FMUL R101, R86, R101 ;  /* 0x0000006556657220 */ /* 0x000fe20000400000 */
[----:B------:R-:W-:Y:S01]  /*2820*/  FMUL R11, R53, R116 ;  /* 0x00000074350b7220 */ /* 0x000fe20000400000 */
[----:B------:R-:W-:Y:S01]  /*2830*/  FMUL R22, R22, R19 ;  /* 0x0000001316167220 */ /* 0x000fe20000400000 */
[----:B------:R-:W-:Y:S01]  /*2840*/  FADD R85, R122, R85 ;  /* 0x000000557a557221 */ /* 0x000fe20000000000 */
[----:B------:R-:W-:Y:S01]  /*2850*/  FFMA R25, R76, R25, R111 ;  /* 0x000000194c197223 */ /* 0x000fe2000000006f */
[----:B------:R-:W-:Y:S01]  /*2860*/  FFMA R41, R136, UR9, R41 ;  /* 0x0000000988297c23 */ /* 0x000fe20008000029 */
[----:B------:R-:W-:Y:S01]  /*2870*/  FMUL R19, R57, R38 ;  /* 0x0000002639137220 */ /* 0x000fe20000400000 */
[----:B------:R-:W-:Y:S01]  /*2880*/  FMUL R21, R53, R140 ;  /* 0x0000008c35157220 */ /* 0x000fe20000400000 */
[----:B------:R-:W-:Y:S01]  /*2890*/  FFMA R10, R76, R11, R101 ;  /* 0x0000000b4c0a7223 */ /* 0x000fe20000000065 */
[----:B------:R-:W-:Y:S01]  /*28a0*/  FMUL R85, R85, UR8 ;  /* 0x0000000855557c20 */ /* 0x000fe20008400000 */
[----:B------:R-:W-:Y:S01]  /*28b0*/  FMUL R145, R56, R145 ;  /* 0x0000009138917220 */ /* 0x000fe20000400000 */
[----:B------:R-:W-:Y:S01]  /*28c0*/  FMUL R112, R112, R41 ;  /* 0x0000002970707220 */ /* 0x000fe20000400000 */
[----:B------:R-:W-:Y:S01]  /*28d0*/  FADD R134, R134, R161 ;  /* 0x000000a186867221 */ /* 0x000fe20000000000 */
[----:B------:R-:W-:Y:S01]  /*28e0*/  FMUL R11, R53, R150 ;  /* 0x00000096350b7220 */ /* 0x000fe20000400000 */
[C---:B------:R-:W-:Y:S01]  /*28f0*/  FFMA R19, R76.reuse, R19, R154 ;  /* 0x000000134c137223 */ /* 0x040fe2000000009a */
[----:B------:R-:W-:Y:S01]  /*2900*/  FFMA R22, R76, R21, R22 ;  /* 0x000000154c167223 */ /* 0x000fe20000000016 */
[----:B------:R-:W-:Y:S01]  /*2910*/  FADD R10, R25, R10 ;  /* 0x0000000a190a7221 */ /* 0x000fe20000000000 */
[----:B------:R-:W-:Y:S01]  /*2920*/  FFMA R24, R24, UR9, R85 ;  /* 0x0000000918187c23 */ /* 0x000fe20008000055 */
[C---:B------:R-:W-:Y:S01]  /*2930*/  FFMA R108, R76.reuse, R145, R108 ;  /* 0x000000914c6c7223 */ /* 0x040fe2000000006c */
[----:B------:R-:W-:Y:S01]  /*2940*/  FFMA R11, R76, R11, R112 ;  /* 0x0000000b4c0b7223 */ /* 0x000fe20000000070 */
[----:B------:R-:W-:Y:S01]  /*2950*/  FADD R134, R134, R103 ;  /* 0x0000006786867221 */ /* 0x000fe20000000000 */
[----:B------:R-:W-:Y:S01]  /*2960*/  FADD R19, R19, R22 ;  /* 0x0000001613137221 */ /* 0x000fe20000000000 */
[----:B------:R-:W-:Y:S01]  /*2970*/  FMUL R10, R10, UR8 ;  /* 0x000000080a0a7c20 */ /* 0x000fe20008400000 */
[----:B------:R-:W-:-:S02]  /*2980*/  IADD3 R2, P0, PT, R2, 0x4, RZ ;  /* 0x0000000402027810 */ /* 0x000fc40007f1e0ff */
[----:B------:R-:W-:Y:S01]  /*2990*/  IADD3 R144, PT, PT, R144, 0x1, RZ ;  /* 0x0000000190907810 */ /* 0x000fe20007ffe0ff */
[----:B------:R-:W-:Y:S01]  /*29a0*/  FADD R11, R108, R11 ;  /* 0x0000000b6c0b7221 */ /* 0x000fe20000000000 */
[----:B------:R-:W-:Y:S01]  /*29b0*/  FFMA R24, R53, R24, R134 ;  /* 0x0000001835187223 */ /* 0x000fe20000000086 */
[----:B------:R-:W-:Y:S01]  /*29c0*/  FMUL R16, R19, UR8 ;  /* 0x0000000813107c20 */ /* 0x000fe20008400000 */
[----:B------:R-:W-:Y:S01]  /*29d0*/  FFMA R17, R17, UR9, R10 ;  /* 0x0000000911117c23 */ /* 0x000fe2000800000a */
[----:B------:R-:W-:Y:S02]  /*29e0*/  IADD3.X R3, PT, PT, RZ, R3, RZ, P0, !PT ;  /* 0x00000003ff037210 */ /* 0x000fe400007fe4ff */
[----:B------:R-:W-:Y:S01]  /*29f0*/  ISETP.NE.AND P0, PT, R144, -0x4, PT ;  /* 0xfffffffc9000780c */ /* 0x000fe20003f05270 */
[----:B------:R-:W-:Y:S01]  /*2a00*/  FFMA R16, R11, UR9, R16 ;  /* 0x000000090b107c23 */ /* 0x000fe20008000010 */
[----:B------:R-:W-:-:S04]  /*2a10*/  FADD R17, R24, R17 ;  /* 0x0000001118117221 */ /* 0x000fc80000000000 */
[----:B------:R-:W-:Y:S01]  /*2a20*/  FADD R17, R17, R16 ;  /* 0x0000001011117221 */ /* 0x000fe20000000000 */
[----:B------:R-:W-:Y:S01]  /*2a30*/  IADD3 R73, P1, PT, R73, 0x5a400, RZ ;  /* 0x0005a40049497810 */ /* 0x000fe20007f3e0ff */
[----:B------:R-:W-:Y:S01]  /*2a40*/  IMAD R60, R31, R31, R60 ;  /* 0x0000001f1f3c7224 */ /* 0x000fe200078e023c */
[----:B------:R-:W-:Y:S02]  /*2a50*/  MOV R132, R128 ;  /* 0x0000008000847202 */ /* 0x000fe40000000f00 */
[----:B------:R0:W-:Y:S01]  /*2a60*/  STG.E desc[UR6][R12.64], R17 ;  /* 0x000000110c007986 */ /* 0x0001e2000c101906 */
[----:B------:R-:W-:Y:S02]  /*2a70*/  MOV R133, R129 ;  /* 0x0000008100857202 */ /* 0x000fe40000000f00 */
[----:B------:R-:W-:Y:S02]  /*2a80*/  IADD3.X R75, PT, PT, RZ, R75, RZ, P1, !PT ;  /* 0x0000004bff4b7210 */ /* 0x000fe40000ffe4ff */
[----:B------:R-:W-:-:S02]  /*2a90*/  MOV R123, R71 ;  /* 0x00000047007b7202 */ /* 0x000fc40000000f00 */
[----:B------:R-:W-:Y:S02]  /*2aa0*/  MOV R119, R32 ;  /* 0x0000002000777202 */ /* 0x000fe40000000f00 */
[----:B------:R-:W-:Y:S02]  /*2ab0*/  MOV R130, R34 ;  /* 0x0000002200827202 */ /* 0x000fe40000000f00 */
[----:B------:R-:W-:Y:S02]  /*2ac0*/  MOV R117, R33 ;  /* 0x0000002100757202 */ /* 0x000fe40000000f00 */
[----:B------:R-:W-:Y:S02]  /*2ad0*/  MOV R135, R15 ;  /* 0x0000000f00877202 */ /* 0x000fe40000000f00 */
[----:B------:R-:W-:Y:S02]  /*2ae0*/  MOV R137, R27 ;  /* 0x0000001b00897202 */ /* 0x000fe40000000f00 */
        /* <DEDUP_REMOVED lines=31> */
[----:B------:R-:W-:Y:S01]  /*2ce0*/  MOV R72, R118 ;  /* 0x0000007600487202 */ /* 0x000fe20000000f00 */
[----:B0-----:R-:W-:Y:S06]  /*2cf0*/  @P0 BRA `(.L_x_0) ;  /* 0xffffffd800d80947 */ /* 0x001fec000383ffff */
[----:B------:R-:W-:Y:S05]  /*2d00*/  EXIT ;  /* 0x000000000000794d */ /* 0x000fea0003800000 */
.L_x_1:
[----:B------:R-:W-:-:S00]  /*2d10*/  BRA `(.L_x_1) ;  /* 0xfffffffc00fc7947 */ /* 0x000fc0000383ffff */
[----:B------:R-:W-:-:S00]  /*2d20*/  NOP ;  /* 0x0000000000007918 */ /* 0x000fc00000000000 */
        /* <DEDUP_REMOVED lines=13> */
.L_x_2:


//--------------------- .nv.shared.reserved.0     --------------------------
	.section	.nv.shared.reserved.0,"aw",@nobits
	.weak		__nv_reservedSMEM_offset_0_alias
	.size		__nv_reservedSMEM_offset_0_alias, 0, 64
	.other		__nv_reservedSMEM_offset_0_alias,@"STO_CUDA_RESERVED_SHARED STV_DEFAULT"
__nv_reservedSMEM_offset_0_alias:
	.zero		0
	.zero		64


//--------------------- .nv.constant0._Z5curviPfS_S_S_S_S_S_S_S_S_S_S_ffi --------------------------
	.section	.nv.constant0._Z5curviPfS_S_S_S_S_S_S_S_S_S_S_ffi,"a",@progbits
	.sectionflags	@""
	.align	4
.nv.constant0._Z5curviPfS_S_S_S_S_S_S_S_S_S_S_ffi:
	.zero		1004


//--------------------- SYMBOLS --------------------------

	.type		.nv.reservedSmem.offset0,@object
	.size		.nv.reservedSmem.offset0,0x4
